//
// Generated by NVIDIA NVVM Compiler
//
// Compiler Build ID: CL-36424714
// Cuda compilation tools, release 13.0, V13.0.88
// Based on NVVM 20.0.0
//

.version 9.0
.target sm_100
.address_size 64

	// .globl	_Z14matmul_rowwisePiS_S_iii

.visible .entry _Z14matmul_rowwisePiS_S_iii(
	.param .u64 .ptr .align 1 _Z14matmul_rowwisePiS_S_iii_param_0,
	.param .u64 .ptr .align 1 _Z14matmul_rowwisePiS_S_iii_param_1,
	.param .u64 .ptr .align 1 _Z14matmul_rowwisePiS_S_iii_param_2,
	.param .u32 _Z14matmul_rowwisePiS_S_iii_param_3,
	.param .u32 _Z14matmul_rowwisePiS_S_iii_param_4,
	.param .u32 _Z14matmul_rowwisePiS_S_iii_param_5
)
{
	.reg .pred 	%p<21>;
	.reg .b32 	%r<154>;
	.reg .b64 	%rd<82>;

	ld.param.u64 	%rd12, [_Z14matmul_rowwisePiS_S_iii_param_0];
	ld.param.u64 	%rd13, [_Z14matmul_rowwisePiS_S_iii_param_1];
	ld.param.u64 	%rd14, [_Z14matmul_rowwisePiS_S_iii_param_2];
	ld.param.u32 	%r65, [_Z14matmul_rowwisePiS_S_iii_param_3];
	ld.param.u32 	%r63, [_Z14matmul_rowwisePiS_S_iii_param_4];
	ld.param.u32 	%r64, [_Z14matmul_rowwisePiS_S_iii_param_5];
	cvta.to.global.u64 	%rd1, %rd13;
	cvta.to.global.u64 	%rd2, %rd12;
	cvta.to.global.u64 	%rd3, %rd14;
	mov.u32 	%r1, %tid.x;
	setp.ge.s32 	%p1, %r1, %r65;
	setp.lt.s32 	%p2, %r64, 1;
	or.pred  	%p3, %p1, %p2;
	@%p3 bra 	$L__BB0_26;
	mul.lo.s32 	%r2, %r64, %r1;
	setp.lt.s32 	%p4, %r63, 1;
	mul.lo.s32 	%r3, %r63, %r1;
	@%p4 bra 	$L__BB0_15;
	and.b32  	%r4, %r63, 7;
	and.b32  	%r5, %r63, 3;
	and.b32  	%r6, %r63, 2147483640;
	and.b32  	%r7, %r63, 1;
	neg.s32 	%r8, %r6;
	shl.b32 	%r9, %r64, 3;
	shl.b32 	%r10, %r64, 1;
	mul.lo.s32 	%r11, %r64, 3;
	shl.b32 	%r12, %r64, 2;
	mul.lo.s32 	%r13, %r64, 5;
	mul.lo.s32 	%r14, %r64, 6;
	mul.lo.s32 	%r15, %r64, 7;
	cvt.u64.u32 	%rd4, %r3;
	mul.wide.u32 	%rd33, %r3, 4;
	add.s64 	%rd34, %rd33, %rd2;
	add.s64 	%rd5, %rd34, 16;
	mov.b32 	%r134, 0;
$L__BB0_3:
	setp.lt.u32 	%p13, %r63, 8;
	add.s32 	%r79, %r134, %r2;
	mul.wide.u32 	%rd35, %r79, 4;
	add.s64 	%rd6, %rd3, %rd35;
	mov.b32 	%r144, 0;
	st.global.u32 	[%rd6], %r144;
	mov.u32 	%r147, %r144;
	@%p13 bra 	$L__BB0_6;
	add.s32 	%r141, %r64, %r134;
	add.s32 	%r140, %r10, %r134;
	add.s32 	%r139, %r11, %r134;
	add.s32 	%r138, %r12, %r134;
	add.s32 	%r137, %r13, %r134;
	add.s32 	%r136, %r14, %r134;
	add.s32 	%r135, %r15, %r134;
	mul.wide.u32 	%rd36, %r134, 4;
	add.s64 	%rd81, %rd1, %rd36;
	mov.b32 	%r144, 0;
	mov.u64 	%rd80, %rd5;
	mov.u32 	%r142, %r8;
$L__BB0_5:
	.pragma "nounroll";
	ld.global.u32 	%r81, [%rd80+-16];
	ld.global.u32 	%r82, [%rd81];
	mad.lo.s32 	%r83, %r82, %r81, %r144;
	st.global.u32 	[%rd6], %r83;
	ld.global.u32 	%r84, [%rd80+-12];
	mul.wide.u32 	%rd37, %r141, 4;
	add.s64 	%rd38, %rd1, %rd37;
	ld.global.u32 	%r85, [%rd38];
	mad.lo.s32 	%r86, %r85, %r84, %r83;
	st.global.u32 	[%rd6], %r86;
	ld.global.u32 	%r87, [%rd80+-8];
	mul.wide.u32 	%rd39, %r140, 4;
	add.s64 	%rd40, %rd1, %rd39;
	ld.global.u32 	%r88, [%rd40];
	mad.lo.s32 	%r89, %r88, %r87, %r86;
	st.global.u32 	[%rd6], %r89;
	ld.global.u32 	%r90, [%rd80+-4];
	mul.wide.u32 	%rd41, %r139, 4;
	add.s64 	%rd42, %rd1, %rd41;
	ld.global.u32 	%r91, [%rd42];
	mad.lo.s32 	%r92, %r91, %r90, %r89;
	st.global.u32 	[%rd6], %r92;
	ld.global.u32 	%r93, [%rd80];
	mul.wide.u32 	%rd43, %r138, 4;
	add.s64 	%rd44, %rd1, %rd43;
	ld.global.u32 	%r94, [%rd44];
	mad.lo.s32 	%r95, %r94, %r93, %r92;
	st.global.u32 	[%rd6], %r95;
	ld.global.u32 	%r96, [%rd80+4];
	mul.wide.u32 	%rd45, %r137, 4;
	add.s64 	%rd46, %rd1, %rd45;
	ld.global.u32 	%r97, [%rd46];
	mad.lo.s32 	%r98, %r97, %r96, %r95;
	st.global.u32 	[%rd6], %r98;
	ld.global.u32 	%r99, [%rd80+8];
	mul.wide.u32 	%rd47, %r136, 4;
	add.s64 	%rd48, %rd1, %rd47;
	ld.global.u32 	%r100, [%rd48];
	mad.lo.s32 	%r101, %r100, %r99, %r98;
	st.global.u32 	[%rd6], %r101;
	ld.global.u32 	%r102, [%rd80+12];
	mul.wide.u32 	%rd49, %r135, 4;
	add.s64 	%rd50, %rd1, %rd49;
	ld.global.u32 	%r103, [%rd50];
	mad.lo.s32 	%r144, %r103, %r102, %r101;
	st.global.u32 	[%rd6], %r144;
	add.s32 	%r142, %r142, 8;
	add.s32 	%r141, %r141, %r9;
	add.s32 	%r140, %r140, %r9;
	add.s32 	%r139, %r139, %r9;
	add.s32 	%r138, %r138, %r9;
	add.s32 	%r137, %r137, %r9;
	add.s32 	%r136, %r136, %r9;
	add.s32 	%r135, %r135, %r9;
	mul.wide.u32 	%rd51, %r9, 4;
	add.s64 	%rd81, %rd81, %rd51;
	add.s64 	%rd80, %rd80, 32;
	setp.ne.s32 	%p14, %r142, 0;
	mov.u32 	%r147, %r6;
	@%p14 bra 	$L__BB0_5;
$L__BB0_6:
	setp.eq.s32 	%p15, %r4, 0;
	@%p15 bra 	$L__BB0_14;
	add.s32 	%r104, %r4, -1;
	setp.lt.u32 	%p16, %r104, 3;
	@%p16 bra 	$L__BB0_9;
	add.s32 	%r105, %r147, %r3;
	mul.wide.u32 	%rd52, %r105, 4;
	add.s64 	%rd53, %rd2, %rd52;
	ld.global.u32 	%r106, [%rd53];
	mad.lo.s32 	%r107, %r147, %r64, %r134;
	mul.wide.u32 	%rd54, %r107, 4;
	add.s64 	%rd55, %rd1, %rd54;
	ld.global.u32 	%r108, [%rd55];
	mad.lo.s32 	%r109, %r108, %r106, %r144;
	st.global.u32 	[%rd6], %r109;
	cvt.u64.u32 	%rd56, %r147;
	add.s64 	%rd57, %rd56, %rd4;
	shl.b64 	%rd58, %rd57, 2;
	add.s64 	%rd59, %rd2, %rd58;
	ld.global.u32 	%r110, [%rd59+4];
	add.s32 	%r111, %r107, %r64;
	mul.wide.u32 	%rd60, %r111, 4;
	add.s64 	%rd61, %rd1, %rd60;
	ld.global.u32 	%r112, [%rd61];
	mad.lo.s32 	%r113, %r112, %r110, %r109;
	st.global.u32 	[%rd6], %r113;
	ld.global.u32 	%r114, [%rd59+8];
	add.s32 	%r115, %r111, %r64;
	mul.wide.u32 	%rd62, %r115, 4;
	add.s64 	%rd63, %rd1, %rd62;
	ld.global.u32 	%r116, [%rd63];
	mad.lo.s32 	%r117, %r116, %r114, %r113;
	st.global.u32 	[%rd6], %r117;
	ld.global.u32 	%r118, [%rd59+12];
	add.s32 	%r119, %r115, %r64;
	mul.wide.u32 	%rd64, %r119, 4;
	add.s64 	%rd65, %rd1, %rd64;
	ld.global.u32 	%r120, [%rd65];
	mad.lo.s32 	%r144, %r120, %r118, %r117;
	st.global.u32 	[%rd6], %r144;
	add.s32 	%r147, %r147, 4;
$L__BB0_9:
	setp.eq.s32 	%p17, %r5, 0;
	@%p17 bra 	$L__BB0_14;
	setp.eq.s32 	%p18, %r5, 1;
	@%p18 bra 	$L__BB0_12;
	add.s32 	%r121, %r147, %r3;
	mul.wide.u32 	%rd66, %r121, 4;
	add.s64 	%rd67, %rd2, %rd66;
	ld.global.u32 	%r122, [%rd67];
	mad.lo.s32 	%r123, %r147, %r64, %r134;
	mul.wide.u32 	%rd68, %r123, 4;
	add.s64 	%rd69, %rd1, %rd68;
	ld.global.u32 	%r124, [%rd69];
	mad.lo.s32 	%r125, %r124, %r122, %r144;
	st.global.u32 	[%rd6], %r125;
	cvt.u64.u32 	%rd70, %r147;
	add.s64 	%rd71, %rd70, %rd4;
	shl.b64 	%rd72, %rd71, 2;
	add.s64 	%rd73, %rd2, %rd72;
	ld.global.u32 	%r126, [%rd73+4];
	add.s32 	%r127, %r123, %r64;
	mul.wide.u32 	%rd74, %r127, 4;
	add.s64 	%rd75, %rd1, %rd74;
	ld.global.u32 	%r128, [%rd75];
	mad.lo.s32 	%r144, %r128, %r126, %r125;
	st.global.u32 	[%rd6], %r144;
	add.s32 	%r147, %r147, 2;
$L__BB0_12:
	setp.eq.s32 	%p19, %r7, 0;
	@%p19 bra 	$L__BB0_14;
	add.s32 	%r129, %r147, %r3;
	mul.wide.u32 	%rd76, %r129, 4;
	add.s64 	%rd77, %rd2, %rd76;
	ld.global.u32 	%r130, [%rd77];
	mad.lo.s32 	%r131, %r147, %r64, %r134;
	mul.wide.u32 	%rd78, %r131, 4;
	add.s64 	%rd79, %rd1, %rd78;
	ld.global.u32 	%r132, [%rd79];
	mad.lo.s32 	%r133, %r132, %r130, %r144;
	st.global.u32 	[%rd6], %r133;
$L__BB0_14:
	add.s32 	%r134, %r134, 1;
	setp.eq.s32 	%p20, %r134, %r64;
	@%p20 bra 	$L__BB0_26;
	bra.uni 	$L__BB0_3;
$L__BB0_15:
	and.b32  	%r53, %r64, 7;
	setp.lt.u32 	%p5, %r64, 8;
	mov.b32 	%r152, 0;
	@%p5 bra 	$L__BB0_18;
	and.b32  	%r152, %r64, 2147483640;
	mov.b32 	%r150, 0;
$L__BB0_17:
	.pragma "nounroll";
	add.s32 	%r68, %r150, %r2;
	mul.wide.u32 	%rd15, %r68, 4;
	add.s64 	%rd16, %rd3, %rd15;
	mov.b32 	%r69, 0;
	st.global.u32 	[%rd16], %r69;
	st.global.u32 	[%rd16+4], %r69;
	st.global.u32 	[%rd16+8], %r69;
	st.global.u32 	[%rd16+12], %r69;
	st.global.u32 	[%rd16+16], %r69;
	st.global.u32 	[%rd16+20], %r69;
	st.global.u32 	[%rd16+24], %r69;
	st.global.u32 	[%rd16+28], %r69;
	add.s32 	%r150, %r150, 8;
	setp.ne.s32 	%p6, %r150, %r152;
	@%p6 bra 	$L__BB0_17;
$L__BB0_18:
	setp.eq.s32 	%p7, %r53, 0;
	@%p7 bra 	$L__BB0_26;
	and.b32  	%r58, %r64, 3;
	setp.lt.u32 	%p8, %r53, 4;
	@%p8 bra 	$L__BB0_21;
	add.s32 	%r70, %r152, %r2;
	mul.wide.u32 	%rd17, %r70, 4;
	add.s64 	%rd18, %rd3, %rd17;
	mov.b32 	%r71, 0;
	st.global.u32 	[%rd18], %r71;
	cvt.u64.u32 	%rd19, %r2;
	cvt.u64.u32 	%rd20, %r152;
	add.s64 	%rd21, %rd20, %rd19;
	shl.b64 	%rd22, %rd21, 2;
	add.s64 	%rd23, %rd3, %rd22;
	st.global.u32 	[%rd23+4], %r71;
	st.global.u32 	[%rd23+8], %r71;
	st.global.u32 	[%rd23+12], %r71;
	add.s32 	%r152, %r152, 4;
$L__BB0_21:
	setp.eq.s32 	%p9, %r58, 0;
	@%p9 bra 	$L__BB0_26;
	setp.eq.s32 	%p10, %r58, 1;
	@%p10 bra 	$L__BB0_24;
	add.s32 	%r72, %r152, %r2;
	mul.wide.u32 	%rd24, %r72, 4;
	add.s64 	%rd25, %rd3, %rd24;
	mov.b32 	%r73, 0;
	st.global.u32 	[%rd25], %r73;
	cvt.u64.u32 	%rd26, %r2;
	cvt.u64.u32 	%rd27, %r152;
	add.s64 	%rd28, %rd27, %rd26;
	shl.b64 	%rd29, %rd28, 2;
	add.s64 	%rd30, %rd3, %rd29;
	st.global.u32 	[%rd30+4], %r73;
	add.s32 	%r152, %r152, 2;
$L__BB0_24:
	and.b32  	%r74, %r64, 1;
	setp.eq.b32 	%p11, %r74, 1;
	not.pred 	%p12, %p11;
	@%p12 bra 	$L__BB0_26;
	add.s32 	%r75, %r152, %r2;
	mul.wide.u32 	%rd31, %r75, 4;
	add.s64 	%rd32, %rd3, %rd31;
	mov.b32 	%r76, 0;
	st.global.u32 	[%rd32], %r76;
$L__BB0_26:
	ret;

}
	// .globl	_Z17matmul_columnwisePiS_S_iii
.visible .entry _Z17matmul_columnwisePiS_S_iii(
	.param .u64 .ptr .align 1 _Z17matmul_columnwisePiS_S_iii_param_0,
	.param .u64 .ptr .align 1 _Z17matmul_columnwisePiS_S_iii_param_1,
	.param .u64 .ptr .align 1 _Z17matmul_columnwisePiS_S_iii_param_2,
	.param .u32 _Z17matmul_columnwisePiS_S_iii_param_3,
	.param .u32 _Z17matmul_columnwisePiS_S_iii_param_4,
	.param .u32 _Z17matmul_columnwisePiS_S_iii_param_5
)
{
	.reg .pred 	%p<21>;
	.reg .b32 	%r<118>;
	.reg .b64 	%rd<75>;

	ld.param.u64 	%rd8, [_Z17matmul_columnwisePiS_S_iii_param_0];
	ld.param.u64 	%rd9, [_Z17matmul_columnwisePiS_S_iii_param_1];
	ld.param.u64 	%rd10, [_Z17matmul_columnwisePiS_S_iii_param_2];
	ld.param.u32 	%r37, [_Z17matmul_columnwisePiS_S_iii_param_3];
	ld.param.u32 	%r38, [_Z17matmul_columnwisePiS_S_iii_param_4];
	ld.param.u32 	%r39, [_Z17matmul_columnwisePiS_S_iii_param_5];
	cvta.to.global.u64 	%rd1, %rd9;
	cvta.to.global.u64 	%rd2, %rd8;
	cvta.to.global.u64 	%rd3, %rd10;
	mov.u32 	%r1, %tid.x;
	setp.ge.s32 	%p1, %r1, %r39;
	setp.lt.s32 	%p2, %r37, 1;
	or.pred  	%p3, %p1, %p2;
	@%p3 bra 	$L__BB1_26;
	setp.lt.s32 	%p4, %r38, 1;
	@%p4 bra 	$L__BB1_15;
	and.b32  	%r2, %r38, 7;
	and.b32  	%r3, %r38, 3;
	and.b32  	%r4, %r38, 2147483640;
	and.b32  	%r5, %r38, 1;
	neg.s32 	%r6, %r4;
	shl.b32 	%r7, %r39, 3;
	mov.b32 	%r104, 0;
	mul.wide.s32 	%rd68, %r39, 4;
$L__BB1_3:
	setp.lt.u32 	%p13, %r38, 8;
	mad.lo.s32 	%r53, %r104, %r39, %r1;
	mul.wide.s32 	%rd33, %r53, 4;
	add.s64 	%rd4, %rd3, %rd33;
	mov.b32 	%r108, 0;
	st.global.u32 	[%rd4], %r108;
	mul.lo.s32 	%r9, %r104, %r38;
	mov.u32 	%r111, %r108;
	@%p13 bra 	$L__BB1_6;
	mul.wide.u32 	%rd34, %r9, 4;
	add.s64 	%rd35, %rd2, %rd34;
	add.s64 	%rd74, %rd35, 16;
	mov.b32 	%r108, 0;
	mov.u32 	%r105, %r1;
	mov.u32 	%r106, %r6;
$L__BB1_5:
	.pragma "nounroll";
	ld.global.u32 	%r55, [%rd74+-16];
	mul.wide.s32 	%rd36, %r105, 4;
	add.s64 	%rd37, %rd1, %rd36;
	ld.global.u32 	%r56, [%rd37];
	mad.lo.s32 	%r57, %r56, %r55, %r108;
	st.global.u32 	[%rd4], %r57;
	ld.global.u32 	%r58, [%rd74+-12];
	mul.wide.s32 	%rd38, %r39, 4;
	add.s64 	%rd39, %rd37, %rd38;
	ld.global.u32 	%r59, [%rd39];
	mad.lo.s32 	%r60, %r59, %r58, %r57;
	st.global.u32 	[%rd4], %r60;
	ld.global.u32 	%r61, [%rd74+-8];
	add.s64 	%rd40, %rd39, %rd38;
	ld.global.u32 	%r62, [%rd40];
	mad.lo.s32 	%r63, %r62, %r61, %r60;
	st.global.u32 	[%rd4], %r63;
	ld.global.u32 	%r64, [%rd74+-4];
	add.s64 	%rd41, %rd40, %rd38;
	ld.global.u32 	%r65, [%rd41];
	mad.lo.s32 	%r66, %r65, %r64, %r63;
	st.global.u32 	[%rd4], %r66;
	ld.global.u32 	%r67, [%rd74];
	add.s64 	%rd42, %rd41, %rd38;
	ld.global.u32 	%r68, [%rd42];
	mad.lo.s32 	%r69, %r68, %r67, %r66;
	st.global.u32 	[%rd4], %r69;
	ld.global.u32 	%r70, [%rd74+4];
	add.s64 	%rd43, %rd42, %rd38;
	ld.global.u32 	%r71, [%rd43];
	mad.lo.s32 	%r72, %r71, %r70, %r69;
	st.global.u32 	[%rd4], %r72;
	ld.global.u32 	%r73, [%rd74+8];
	add.s64 	%rd44, %rd43, %rd38;
	ld.global.u32 	%r74, [%rd44];
	mad.lo.s32 	%r75, %r74, %r73, %r72;
	st.global.u32 	[%rd4], %r75;
	ld.global.u32 	%r76, [%rd74+12];
	add.s64 	%rd45, %rd44, %rd38;
	ld.global.u32 	%r77, [%rd45];
	mad.lo.s32 	%r108, %r77, %r76, %r75;
	st.global.u32 	[%rd4], %r108;
	add.s32 	%r106, %r106, 8;
	add.s32 	%r105, %r105, %r7;
	add.s64 	%rd74, %rd74, 32;
	setp.ne.s32 	%p14, %r106, 0;
	mov.u32 	%r111, %r4;
	@%p14 bra 	$L__BB1_5;
$L__BB1_6:
	setp.eq.s32 	%p15, %r2, 0;
	@%p15 bra 	$L__BB1_14;
	add.s32 	%r78, %r2, -1;
	setp.lt.u32 	%p16, %r78, 3;
	@%p16 bra 	$L__BB1_9;
	add.s32 	%r79, %r111, %r9;
	mul.wide.u32 	%rd46, %r79, 4;
	add.s64 	%rd47, %rd2, %rd46;
	ld.global.u32 	%r80, [%rd47];
	mad.lo.s32 	%r81, %r111, %r39, %r1;
	mul.wide.s32 	%rd48, %r81, 4;
	add.s64 	%rd49, %rd1, %rd48;
	ld.global.u32 	%r82, [%rd49];
	mad.lo.s32 	%r83, %r82, %r80, %r108;
	st.global.u32 	[%rd4], %r83;
	cvt.u64.u32 	%rd50, %r9;
	cvt.u64.u32 	%rd51, %r111;
	add.s64 	%rd52, %rd51, %rd50;
	shl.b64 	%rd53, %rd52, 2;
	add.s64 	%rd54, %rd2, %rd53;
	ld.global.u32 	%r84, [%rd54+4];
	add.s64 	%rd56, %rd49, %rd68;
	ld.global.u32 	%r85, [%rd56];
	mad.lo.s32 	%r86, %r85, %r84, %r83;
	st.global.u32 	[%rd4], %r86;
	ld.global.u32 	%r87, [%rd54+8];
	add.s64 	%rd57, %rd56, %rd68;
	ld.global.u32 	%r88, [%rd57];
	mad.lo.s32 	%r89, %r88, %r87, %r86;
	st.global.u32 	[%rd4], %r89;
	ld.global.u32 	%r90, [%rd54+12];
	add.s64 	%rd58, %rd57, %rd68;
	ld.global.u32 	%r91, [%rd58];
	mad.lo.s32 	%r108, %r91, %r90, %r89;
	st.global.u32 	[%rd4], %r108;
	add.s32 	%r111, %r111, 4;
$L__BB1_9:
	setp.eq.s32 	%p17, %r3, 0;
	@%p17 bra 	$L__BB1_14;
	setp.eq.s32 	%p18, %r3, 1;
	@%p18 bra 	$L__BB1_12;
	add.s32 	%r92, %r111, %r9;
	mul.wide.u32 	%rd59, %r92, 4;
	add.s64 	%rd60, %rd2, %rd59;
	ld.global.u32 	%r93, [%rd60];
	mad.lo.s32 	%r94, %r111, %r39, %r1;
	mul.wide.s32 	%rd61, %r94, 4;
	add.s64 	%rd62, %rd1, %rd61;
	ld.global.u32 	%r95, [%rd62];
	mad.lo.s32 	%r96, %r95, %r93, %r108;
	st.global.u32 	[%rd4], %r96;
	cvt.u64.u32 	%rd63, %r9;
	cvt.u64.u32 	%rd64, %r111;
	add.s64 	%rd65, %rd64, %rd63;
	shl.b64 	%rd66, %rd65, 2;
	add.s64 	%rd67, %rd2, %rd66;
	ld.global.u32 	%r97, [%rd67+4];
	add.s64 	%rd69, %rd62, %rd68;
	ld.global.u32 	%r98, [%rd69];
	mad.lo.s32 	%r108, %r98, %r97, %r96;
	st.global.u32 	[%rd4], %r108;
	add.s32 	%r111, %r111, 2;
$L__BB1_12:
	setp.eq.s32 	%p19, %r5, 0;
	@%p19 bra 	$L__BB1_14;
	add.s32 	%r99, %r111, %r9;
	mul.wide.u32 	%rd70, %r99, 4;
	add.s64 	%rd71, %rd2, %rd70;
	ld.global.u32 	%r100, [%rd71];
	mad.lo.s32 	%r101, %r111, %r39, %r1;
	mul.wide.s32 	%rd72, %r101, 4;
	add.s64 	%rd73, %rd1, %rd72;
	ld.global.u32 	%r102, [%rd73];
	mad.lo.s32 	%r103, %r102, %r100, %r108;
	st.global.u32 	[%rd4], %r103;
$L__BB1_14:
	add.s32 	%r104, %r104, 1;
	setp.eq.s32 	%p20, %r104, %r37;
	@%p20 bra 	$L__BB1_26;
	bra.uni 	$L__BB1_3;
$L__BB1_15:
	and.b32  	%r27, %r37, 7;
	setp.lt.u32 	%p5, %r37, 8;
	mov.b32 	%r116, 0;
	@%p5 bra 	$L__BB1_18;
	and.b32  	%r116, %r37, 2147483640;
	mov.b32 	%r114, 0;
	mul.wide.s32 	%rd13, %r39, 4;
$L__BB1_17:
	.pragma "nounroll";
	mad.lo.s32 	%r42, %r114, %r39, %r1;
	mul.wide.s32 	%rd11, %r42, 4;
	add.s64 	%rd12, %rd3, %rd11;
	mov.b32 	%r43, 0;
	st.global.u32 	[%rd12], %r43;
	add.s64 	%rd14, %rd12, %rd13;
	st.global.u32 	[%rd14], %r43;
	add.s64 	%rd15, %rd14, %rd13;
	st.global.u32 	[%rd15], %r43;
	add.s64 	%rd16, %rd15, %rd13;
	st.global.u32 	[%rd16], %r43;
	add.s64 	%rd17, %rd16, %rd13;
	st.global.u32 	[%rd17], %r43;
	add.s64 	%rd18, %rd17, %rd13;
	st.global.u32 	[%rd18], %r43;
	add.s64 	%rd19, %rd18, %rd13;
	st.global.u32 	[%rd19], %r43;
	add.s64 	%rd20, %rd19, %rd13;
	st.global.u32 	[%rd20], %r43;
	add.s32 	%r114, %r114, 8;
	setp.ne.s32 	%p6, %r114, %r116;
	@%p6 bra 	$L__BB1_17;
$L__BB1_18:
	setp.eq.s32 	%p7, %r27, 0;
	@%p7 bra 	$L__BB1_26;
	and.b32  	%r32, %r37, 3;
	setp.lt.u32 	%p8, %r27, 4;
	@%p8 bra 	$L__BB1_21;
	mad.lo.s32 	%r44, %r116, %r39, %r1;
	mul.wide.s32 	%rd21, %r44, 4;
	add.s64 	%rd22, %rd3, %rd21;
	mov.b32 	%r45, 0;
	st.global.u32 	[%rd22], %r45;
	mul.wide.s32 	%rd23, %r39, 4;
	add.s64 	%rd24, %rd22, %rd23;
	st.global.u32 	[%rd24], %r45;
	add.s64 	%rd25, %rd24, %rd23;
	st.global.u32 	[%rd25], %r45;
	add.s64 	%rd26, %rd25, %rd23;
	st.global.u32 	[%rd26], %r45;
	add.s32 	%r116, %r116, 4;
$L__BB1_21:
	setp.eq.s32 	%p9, %r32, 0;
	@%p9 bra 	$L__BB1_26;
	setp.eq.s32 	%p10, %r32, 1;
	@%p10 bra 	$L__BB1_24;
	mad.lo.s32 	%r46, %r116, %r39, %r1;
	mul.wide.s32 	%rd27, %r46, 4;
	add.s64 	%rd28, %rd3, %rd27;
	mov.b32 	%r47, 0;
	st.global.u32 	[%rd28], %r47;
	mul.wide.s32 	%rd29, %r39, 4;
	add.s64 	%rd30, %rd28, %rd29;
	st.global.u32 	[%rd30], %r47;
	add.s32 	%r116, %r116, 2;
$L__BB1_24:
	and.b32  	%r48, %r37, 1;
	setp.eq.b32 	%p11, %r48, 1;
	not.pred 	%p12, %p11;
	@%p12 bra 	$L__BB1_26;
	mad.lo.s32 	%r49, %r116, %r39, %r1;
	mul.wide.s32 	%rd31, %r49, 4;
	add.s64 	%rd32, %rd3, %rd31;
	mov.b32 	%r50, 0;
	st.global.u32 	[%rd32], %r50;
$L__BB1_26:
	ret;

}
	// .globl	_Z18matmul_elementwisePiS_S_iii
.visible .entry _Z18matmul_elementwisePiS_S_iii(
	.param .u64 .ptr .align 1 _Z18matmul_elementwisePiS_S_iii_param_0,
	.param .u64 .ptr .align 1 _Z18matmul_elementwisePiS_S_iii_param_1,
	.param .u64 .ptr .align 1 _Z18matmul_elementwisePiS_S_iii_param_2,
	.param .u32 _Z18matmul_elementwisePiS_S_iii_param_3,
	.param .u32 _Z18matmul_elementwisePiS_S_iii_param_4,
	.param .u32 _Z18matmul_elementwisePiS_S_iii_param_5
)
{
	.reg .pred 	%p<13>;
	.reg .b32 	%r<90>;
	.reg .b64 	%rd<53>;

	ld.param.u64 	%rd8, [_Z18matmul_elementwisePiS_S_iii_param_0];
	ld.param.u64 	%rd9, [_Z18matmul_elementwisePiS_S_iii_param_1];
	ld.param.u64 	%rd7, [_Z18matmul_elementwisePiS_S_iii_param_2];
	ld.param.u32 	%r27, [_Z18matmul_elementwisePiS_S_iii_param_3];
	ld.param.u32 	%r25, [_Z18matmul_elementwisePiS_S_iii_param_4];
	ld.param.u32 	%r26, [_Z18matmul_elementwisePiS_S_iii_param_5];
	cvta.to.global.u64 	%rd1, %rd9;
	cvta.to.global.u64 	%rd2, %rd8;
	mov.u32 	%r1, %tid.x;
	mov.u32 	%r2, %tid.y;
	setp.ge.s32 	%p1, %r1, %r27;
	setp.ge.s32 	%p2, %r2, %r26;
	or.pred  	%p3, %p1, %p2;
	@%p3 bra 	$L__BB2_13;
	cvta.to.global.u64 	%rd10, %rd7;
	mad.lo.s32 	%r28, %r26, %r1, %r2;
	mul.wide.u32 	%rd11, %r28, 4;
	add.s64 	%rd3, %rd10, %rd11;
	mov.b32 	%r29, 0;
	st.global.u32 	[%rd3], %r29;
	setp.lt.s32 	%p4, %r25, 1;
	@%p4 bra 	$L__BB2_13;
	mul.lo.s32 	%r3, %r25, %r1;
	and.b32  	%r4, %r25, 7;
	setp.lt.u32 	%p5, %r25, 8;
	mov.b32 	%r84, 0;
	mov.u32 	%r87, %r84;
	@%p5 bra 	$L__BB2_5;
	and.b32  	%r87, %r25, 2147483640;
	neg.s32 	%r82, %r87;
	shl.b32 	%r7, %r26, 3;
	mul.wide.u32 	%rd12, %r3, 4;
	add.s64 	%rd13, %rd12, %rd2;
	add.s64 	%rd52, %rd13, 16;
	mov.b32 	%r84, 0;
	mul.wide.s32 	%rd16, %r26, 4;
	mov.u32 	%r81, %r2;
$L__BB2_4:
	.pragma "nounroll";
	ld.global.u32 	%r32, [%rd52+-16];
	mul.wide.s32 	%rd14, %r81, 4;
	add.s64 	%rd15, %rd1, %rd14;
	ld.global.u32 	%r33, [%rd15];
	mad.lo.s32 	%r34, %r33, %r32, %r84;
	st.global.u32 	[%rd3], %r34;
	ld.global.u32 	%r35, [%rd52+-12];
	add.s64 	%rd17, %rd15, %rd16;
	ld.global.u32 	%r36, [%rd17];
	mad.lo.s32 	%r37, %r36, %r35, %r34;
	st.global.u32 	[%rd3], %r37;
	ld.global.u32 	%r38, [%rd52+-8];
	add.s64 	%rd18, %rd17, %rd16;
	ld.global.u32 	%r39, [%rd18];
	mad.lo.s32 	%r40, %r39, %r38, %r37;
	st.global.u32 	[%rd3], %r40;
	ld.global.u32 	%r41, [%rd52+-4];
	add.s64 	%rd19, %rd18, %rd16;
	ld.global.u32 	%r42, [%rd19];
	mad.lo.s32 	%r43, %r42, %r41, %r40;
	st.global.u32 	[%rd3], %r43;
	ld.global.u32 	%r44, [%rd52];
	add.s64 	%rd20, %rd19, %rd16;
	ld.global.u32 	%r45, [%rd20];
	mad.lo.s32 	%r46, %r45, %r44, %r43;
	st.global.u32 	[%rd3], %r46;
	ld.global.u32 	%r47, [%rd52+4];
	add.s64 	%rd21, %rd20, %rd16;
	ld.global.u32 	%r48, [%rd21];
	mad.lo.s32 	%r49, %r48, %r47, %r46;
	st.global.u32 	[%rd3], %r49;
	ld.global.u32 	%r50, [%rd52+8];
	add.s64 	%rd22, %rd21, %rd16;
	ld.global.u32 	%r51, [%rd22];
	mad.lo.s32 	%r52, %r51, %r50, %r49;
	st.global.u32 	[%rd3], %r52;
	ld.global.u32 	%r53, [%rd52+12];
	add.s64 	%rd23, %rd22, %rd16;
	ld.global.u32 	%r54, [%rd23];
	mad.lo.s32 	%r84, %r54, %r53, %r52;
	st.global.u32 	[%rd3], %r84;
	add.s32 	%r82, %r82, 8;
	add.s32 	%r81, %r81, %r7;
	add.s64 	%rd52, %rd52, 32;
	setp.ne.s32 	%p6, %r82, 0;
	@%p6 bra 	$L__BB2_4;
$L__BB2_5:
	setp.eq.s32 	%p7, %r4, 0;
	@%p7 bra 	$L__BB2_13;
	and.b32  	%r16, %r25, 3;
	setp.lt.u32 	%p8, %r4, 4;
	@%p8 bra 	$L__BB2_8;
	add.s32 	%r55, %r87, %r3;
	mul.wide.u32 	%rd24, %r55, 4;
	add.s64 	%rd25, %rd2, %rd24;
	ld.global.u32 	%r56, [%rd25];
	mad.lo.s32 	%r57, %r87, %r26, %r2;
	mul.wide.s32 	%rd26, %r57, 4;
	add.s64 	%rd27, %rd1, %rd26;
	ld.global.u32 	%r58, [%rd27];
	mad.lo.s32 	%r59, %r58, %r56, %r84;
	st.global.u32 	[%rd3], %r59;
	cvt.u64.u32 	%rd28, %r3;
	cvt.u64.u32 	%rd29, %r87;
	add.s64 	%rd30, %rd29, %rd28;
	shl.b64 	%rd31, %rd30, 2;
	add.s64 	%rd32, %rd2, %rd31;
	ld.global.u32 	%r60, [%rd32+4];
	mul.wide.s32 	%rd33, %r26, 4;
	add.s64 	%rd34, %rd27, %rd33;
	ld.global.u32 	%r61, [%rd34];
	mad.lo.s32 	%r62, %r61, %r60, %r59;
	st.global.u32 	[%rd3], %r62;
	ld.global.u32 	%r63, [%rd32+8];
	add.s64 	%rd35, %rd34, %rd33;
	ld.global.u32 	%r64, [%rd35];
	mad.lo.s32 	%r65, %r64, %r63, %r62;
	st.global.u32 	[%rd3], %r65;
	ld.global.u32 	%r66, [%rd32+12];
	add.s64 	%rd36, %rd35, %rd33;
	ld.global.u32 	%r67, [%rd36];
	mad.lo.s32 	%r84, %r67, %r66, %r65;
	st.global.u32 	[%rd3], %r84;
	add.s32 	%r87, %r87, 4;
$L__BB2_8:
	setp.eq.s32 	%p9, %r16, 0;
	@%p9 bra 	$L__BB2_13;
	setp.eq.s32 	%p10, %r16, 1;
	@%p10 bra 	$L__BB2_11;
	add.s32 	%r68, %r87, %r3;
	mul.wide.u32 	%rd37, %r68, 4;
	add.s64 	%rd38, %rd2, %rd37;
	ld.global.u32 	%r69, [%rd38];
	mad.lo.s32 	%r70, %r87, %r26, %r2;
	mul.wide.s32 	%rd39, %r70, 4;
	add.s64 	%rd40, %rd1, %rd39;
	ld.global.u32 	%r71, [%rd40];
	mad.lo.s32 	%r72, %r71, %r69, %r84;
	st.global.u32 	[%rd3], %r72;
	cvt.u64.u32 	%rd41, %r3;
	cvt.u64.u32 	%rd42, %r87;
	add.s64 	%rd43, %rd42, %rd41;
	shl.b64 	%rd44, %rd43, 2;
	add.s64 	%rd45, %rd2, %rd44;
	ld.global.u32 	%r73, [%rd45+4];
	mul.wide.s32 	%rd46, %r26, 4;
	add.s64 	%rd47, %rd40, %rd46;
	ld.global.u32 	%r74, [%rd47];
	mad.lo.s32 	%r84, %r74, %r73, %r72;
	st.global.u32 	[%rd3], %r84;
	add.s32 	%r87, %r87, 2;
$L__BB2_11:
	and.b32  	%r75, %r25, 1;
	setp.eq.b32 	%p11, %r75, 1;
	not.pred 	%p12, %p11;
	@%p12 bra 	$L__BB2_13;
	add.s32 	%r76, %r87, %r3;
	mul.wide.u32 	%rd48, %r76, 4;
	add.s64 	%rd49, %rd2, %rd48;
	ld.global.u32 	%r77, [%rd49];
	mad.lo.s32 	%r78, %r87, %r26, %r2;
	mul.wide.s32 	%rd50, %r78, 4;
	add.s64 	%rd51, %rd1, %rd50;
	ld.global.u32 	%r79, [%rd51];
	mad.lo.s32 	%r80, %r79, %r77, %r84;
	st.global.u32 	[%rd3], %r80;
$L__BB2_13:
	ret;

}


// ===== COMPILED SASS (sm_100) =====

	.target	sm_100

	.elftype	@"ET_EXEC"


//--------------------- .note.nv.tkinfo           --------------------------
	.section	.note.nv.tkinfo,"",@"SHT_NOTE"
	.sectionflags	@"SHF_NOTE_NV_TKINFO"
	.tkinfo
        /*0018*/ 	.word	0x00000002
        /*0030*/ 	.string	""
        /*0030*/ 	.string	"ptxas"
        /*0030*/ 	.string	"Cuda compilation tools, release 13.0, V13.0.88"
        /*0030*/ 	.string	"Build cuda_13.0.r13.0/compiler.36424714_0"
        /*0030*/ 	.string	"-arch sm_100 -m 64 "



//--------------------- .note.nv.cuinfo           --------------------------
	.section	.note.nv.cuinfo,"",@"SHT_NOTE"
	.sectionflags	@"SHF_NOTE_NV_CUINFO"
        /*0018*/ 	.short	0x0002
        /*001a*/ 	.short	0x0064
        /*001c*/ 	.short	0x0082
	.zero		2


//--------------------- .nv.info                  --------------------------
	.section	.nv.info,"",@"SHT_CUDA_INFO"
	.align	4


	//----- nvinfo : EIATTR_REGCOUNT
	.align		4
        /*0000*/ 	.byte	0x04, 0x2f
        /*0002*/ 	.short	(.L_1 - .L_0)
	.align		4
.L_0:
        /*0004*/ 	.word	index@(_Z14matmul_rowwisePiS_S_iii)
        /*0008*/ 	.word	0x00000020


	//----- nvinfo : EIATTR_FRAME_SIZE
	.align		4
.L_1:
        /*000c*/ 	.byte	0x04, 0x11
        /*000e*/ 	.short	(.L_3 - .L_2)
	.align		4
.L_2:
        /*0010*/ 	.word	index@(_Z14matmul_rowwisePiS_S_iii)
        /*0014*/ 	.word	0x00000000


	//----- nvinfo : EIATTR_REGCOUNT
	.align		4
.L_3:
        /*0018*/ 	.byte	0x04, 0x2f
        /*001a*/ 	.short	(.L_5 - .L_4)
	.align		4
.L_4:
        /*001c*/ 	.word	index@(_Z17matmul_columnwisePiS_S_iii)
        /*0020*/ 	.word	0x0000001a


	//----- nvinfo : EIATTR_FRAME_SIZE
	.align		4
.L_5:
        /*0024*/ 	.byte	0x04, 0x11
        /*0026*/ 	.short	(.L_7 - .L_6)
	.align		4
.L_6:
        /*0028*/ 	.word	index@(_Z17matmul_columnwisePiS_S_iii)
        /*002c*/ 	.word	0x00000000


	//----- nvinfo : EIATTR_REGCOUNT
	.align		4
.L_7:
        /*0030*/ 	.byte	0x04, 0x2f
        /*0032*/ 	.short	(.L_9 - .L_8)
	.align		4
.L_8:
        /*0034*/ 	.word	index@(_Z18matmul_elementwisePiS_S_iii)
        /*0038*/ 	.word	0x0000001c


	//----- nvinfo : EIATTR_FRAME_SIZE
	.align		4
.L_9:
        /*003c*/ 	.byte	0x04, 0x11
        /*003e*/ 	.short	(.L_11 - .L_10)
	.align		4
.L_10:
        /*0040*/ 	.word	index@(_Z18matmul_elementwisePiS_S_iii)
        /*0044*/ 	.word	0x00000000


	//----- nvinfo : EIATTR_MIN_STACK_SIZE
	.align		4
.L_11:
        /*0048*/ 	.byte	0x04, 0x12
        /*004a*/ 	.short	(.L_13 - .L_12)
	.align		4
.L_12:
        /*004c*/ 	.word	index@(_Z18matmul_elementwisePiS_S_iii)
        /*0050*/ 	.word	0x00000000


	//----- nvinfo : EIATTR_MIN_STACK_SIZE
	.align		4
.L_13:
        /*0054*/ 	.byte	0x04, 0x12
        /*0056*/ 	.short	(.L_15 - .L_14)
	.align		4
.L_14:
        /*0058*/ 	.word	index@(_Z17matmul_columnwisePiS_S_iii)
        /*005c*/ 	.word	0x00000000


	//----- nvinfo : EIATTR_MIN_STACK_SIZE
	.align		4
.L_15:
        /*0060*/ 	.byte	0x04, 0x12
        /*0062*/ 	.short	(.L_17 - .L_16)
	.align		4
.L_16:
        /*0064*/ 	.word	index@(_Z14matmul_rowwisePiS_S_iii)
        /*0068*/ 	.word	0x00000000
.L_17:


//--------------------- .nv.compat                --------------------------
	.section	.nv.compat,"",@"SHT_CUDA_COMPAT_INFO"
	.align	4
        /*0000*/ 	.byte	0x02, 0x09, 0x00, 0x00, 0x02, 0x02, 0x01, 0x00, 0x02, 0x05, 0x05, 0x00, 0x03, 0x07, 0x01, 0x01
        /*0010*/ 	.byte	0x02, 0x03, 0x00, 0x00, 0x02, 0x06, 0x01, 0x00, 0x04, 0x0b, 0x08, 0x00, 0x09, 0x00, 0x00, 0x00
        /*0020*/ 	.byte	0x00, 0x00, 0x00, 0x00


//--------------------- .nv.info._Z18matmul_elementwisePiS_S_iii --------------------------
	.section	.nv.info._Z18matmul_elementwisePiS_S_iii,"",@"SHT_CUDA_INFO"
	.sectionflags	@""
	.align	4


	//----- nvinfo : EIATTR_CUDA_API_VERSION
	.align		4
        /*0000*/ 	.byte	0x04, 0x37
        /*0002*/ 	.short	(.L_19 - .L_18)
.L_18:
        /*0004*/ 	.word	0x00000082


	//----- nvinfo : EIATTR_KPARAM_INFO
	.align		4
.L_19:
        /*0008*/ 	.byte	0x04, 0x17
        /*000a*/ 	.short	(.L_21 - .L_20)
.L_20:
        /*000c*/ 	.word	0x00000000
        /*0010*/ 	.short	0x0005
        /*0012*/ 	.short	0x0020
        /*0014*/ 	.byte	0x00, 0xf0, 0x11, 0x00


	//----- nvinfo : EIATTR_KPARAM_INFO
	.align		4
.L_21:
        /*0018*/ 	.byte	0x04, 0x17
        /*001a*/ 	.short	(.L_23 - .L_22)
.L_22:
        /*001c*/ 	.word	0x00000000
        /*0020*/ 	.short	0x0004
        /*0022*/ 	.short	0x001c
        /*0024*/ 	.byte	0x00, 0xf0, 0x11, 0x00


	//----- nvinfo : EIATTR_KPARAM_INFO
	.align		4
.L_23:
        /*0028*/ 	.byte	0x04, 0x17
        /*002a*/ 	.short	(.L_25 - .L_24)
.L_24:
        /*002c*/ 	.word	0x00000000
        /*0030*/ 	.short	0x0003
        /*0032*/ 	.short	0x0018
        /*0034*/ 	.byte	0x00, 0xf0, 0x11, 0x00


	//----- nvinfo : EIATTR_KPARAM_INFO
	.align		4
.L_25:
        /*0038*/ 	.byte	0x04, 0x17
        /*003a*/ 	.short	(.L_27 - .L_26)
.L_26:
        /*003c*/ 	.word	0x00000000
        /*0040*/ 	.short	0x0002
        /*0042*/ 	.short	0x0010
        /*0044*/ 	.byte	0x00, 0xf5, 0x21, 0x00


	//----- nvinfo : EIATTR_KPARAM_INFO
	.align		4
.L_27:
        /*0048*/ 	.byte	0x04, 0x17
        /*004a*/ 	.short	(.L_29 - .L_28)
.L_28:
        /*004c*/ 	.word	0x00000000
        /*0050*/ 	.short	0x0001
        /*0052*/ 	.short	0x0008
        /*0054*/ 	.byte	0x00, 0xf5, 0x21, 0x00


	//----- nvinfo : EIATTR_KPARAM_INFO
	.align		4
.L_29:
        /*0058*/ 	.byte	0x04, 0x17
        /*005a*/ 	.short	(.L_31 - .L_30)
.L_30:
        /*005c*/ 	.word	0x00000000
        /*0060*/ 	.short	0x0000
        /*0062*/ 	.short	0x0000
        /*0064*/ 	.byte	0x00, 0xf5, 0x21, 0x00


	//----- nvinfo : EIATTR_SPARSE_MMA_MASK
	.align		4
.L_31:
        /*0068*/ 	.byte	0x03, 0x50
        /*006a*/ 	.short	0x0000


	//----- nvinfo : EIATTR_MAXREG_COUNT
	.align		4
        /*006c*/ 	.byte	0x03, 0x1b
        /*006e*/ 	.short	0x00ff


	//----- nvinfo : EIATTR_MERCURY_ISA_VERSION
	.align		4
        /*0070*/ 	.byte	0x03, 0x5f
        /*0072*/ 	.short	0x0101


	//----- nvinfo : EIATTR_VRC_CTA_INIT_COUNT
	.align		4
        /*0074*/ 	.byte	0x02, 0x4a
	.zero		1
	.zero		1


	//----- nvinfo : EIATTR_EXIT_INSTR_OFFSETS
	.align		4
        /*0078*/ 	.byte	0x04, 0x1c
        /*007a*/ 	.short	(.L_33 - .L_32)


	//   ....[0]....
.L_32:
        /*007c*/ 	.word	0x00000070


	//   ....[1]....
        /*0080*/ 	.word	0x000000f0


	//   ....[2]....
        /*0084*/ 	.word	0x000004e0


	//   ....[3]....
        /*0088*/ 	.word	0x00000720


	//   ....[4]....
        /*008c*/ 	.word	0x000008c0


	//   ....[5]....
        /*0090*/ 	.word	0x00000970


	//----- nvinfo : EIATTR_CBANK_PARAM_SIZE
	.align		4
.L_33:
        /*0094*/ 	.byte	0x03, 0x19
        /*0096*/ 	.short	0x0024


	//----- nvinfo : EIATTR_PARAM_CBANK
	.align		4
        /*0098*/ 	.byte	0x04, 0x0a
        /*009a*/ 	.short	(.L_35 - .L_34)
	.align		4
.L_34:
        /*009c*/ 	.word	index@(.nv.constant0._Z18matmul_elementwisePiS_S_iii)
        /*00a0*/ 	.short	0x0380
        /*00a2*/ 	.short	0x0024


	//----- nvinfo : EIATTR_SW_WAR
	.align		4
.L_35:
        /*00a4*/ 	.byte	0x04, 0x36
        /*00a6*/ 	.short	(.L_37 - .L_36)
.L_36:
        /*00a8*/ 	.word	0x00000008
.L_37:


//--------------------- .nv.info._Z17matmul_columnwisePiS_S_iii --------------------------
	.section	.nv.info._Z17matmul_columnwisePiS_S_iii,"",@"SHT_CUDA_INFO"
	.sectionflags	@""
	.align	4


	//----- nvinfo : EIATTR_CUDA_API_VERSION
	.align		4
        /*0000*/ 	.byte	0x04, 0x37
        /*0002*/ 	.short	(.L_39 - .L_38)
.L_38:
        /*0004*/ 	.word	0x00000082


	//----- nvinfo : EIATTR_KPARAM_INFO
	.align		4
.L_39:
        /*0008*/ 	.byte	0x04, 0x17
        /*000a*/ 	.short	(.L_41 - .L_40)
.L_40:
        /*000c*/ 	.word	0x00000000
        /*0010*/ 	.short	0x0005
        /*0012*/ 	.short	0x0020
        /*0014*/ 	.byte	0x00, 0xf0, 0x11, 0x00


	//----- nvinfo : EIATTR_KPARAM_INFO
	.align		4
.L_41:
        /*0018*/ 	.byte	0x04, 0x17
        /*001a*/ 	.short	(.L_43 - .L_42)
.L_42:
        /*001c*/ 	.word	0x00000000
        /*0020*/ 	.short	0x0004
        /*0022*/ 	.short	0x001c
        /*0024*/ 	.byte	0x00, 0xf0, 0x11, 0x00


	//----- nvinfo : EIATTR_KPARAM_INFO
	.align		4
.L_43:
        /*0028*/ 	.byte	0x04, 0x17
        /*002a*/ 	.short	(.L_45 - .L_44)
.L_44:
        /*002c*/ 	.word	0x00000000
        /*0030*/ 	.short	0x0003
        /*0032*/ 	.short	0x0018
        /*0034*/ 	.byte	0x00, 0xf0, 0x11, 0x00


	//----- nvinfo : EIATTR_KPARAM_INFO
	.align		4
.L_45:
        /*0038*/ 	.byte	0x04, 0x17
        /*003a*/ 	.short	(.L_47 - .L_46)
.L_46:
        /*003c*/ 	.word	0x00000000
        /*0040*/ 	.short	0x0002
        /*0042*/ 	.short	0x0010
        /*0044*/ 	.byte	0x00, 0xf5, 0x21, 0x00


	//----- nvinfo : EIATTR_KPARAM_INFO
	.align		4
.L_47:
        /*0048*/ 	.byte	0x04, 0x17
        /*004a*/ 	.short	(.L_49 - .L_48)
.L_48:
        /*004c*/ 	.word	0x00000000
        /*0050*/ 	.short	0x0001
        /*0052*/ 	.short	0x0008
        /*0054*/ 	.byte	0x00, 0xf5, 0x21, 0x00


	//----- nvinfo : EIATTR_KPARAM_INFO
	.align		4
.L_49:
        /*0058*/ 	.byte	0x04, 0x17
        /*005a*/ 	.short	(.L_51 - .L_50)
.L_50:
        /*005c*/ 	.word	0x00000000
        /*0060*/ 	.short	0x0000
        /*0062*/ 	.short	0x0000
        /*0064*/ 	.byte	0x00, 0xf5, 0x21, 0x00


	//----- nvinfo : EIATTR_SPARSE_MMA_MASK
	.align		4
.L_51:
        /*0068*/ 	.byte	0x03, 0x50
        /*006a*/ 	.short	0x0000


	//----- nvinfo : EIATTR_MAXREG_COUNT
	.align		4
        /*006c*/ 	.byte	0x03, 0x1b
        /*006e*/ 	.short	0x00ff


	//----- nvinfo : EIATTR_MERCURY_ISA_VERSION
	.align		4
        /*0070*/ 	.byte	0x03, 0x5f
        /*0072*/ 	.short	0x0101


	//----- nvinfo : EIATTR_VRC_CTA_INIT_COUNT
	.align		4
        /*0074*/ 	.byte	0x02, 0x4a
	.zero		1
	.zero		1


	//----- nvinfo : EIATTR_EXIT_INSTR_OFFSETS
	.align		4
        /*0078*/ 	.byte	0x04, 0x1c
        /*007a*/ 	.short	(.L_53 - .L_52)


	//   ....[0]....
.L_52:
        /*007c*/ 	.word	0x00000060


	//   ....[1]....
        /*0080*/ 	.word	0x00000a10


	//   ....[2]....
        /*0084*/ 	.word	0x00000bf0


	//   ....[3]....
        /*0088*/ 	.word	0x00000cf0


	//   ....[4]....
        /*008c*/ 	.word	0x00000db0


	//   ....[5]....
        /*0090*/ 	.word	0x00000e00


	//----- nvinfo : EIATTR_CBANK_PARAM_SIZE
	.align		4
.L_53:
        /*0094*/ 	.byte	0x03, 0x19
        /*0096*/ 	.short	0x0024


	//----- nvinfo : EIATTR_PARAM_CBANK
	.align		4
        /*0098*/ 	.byte	0x04, 0x0a
        /*009a*/ 	.short	(.L_55 - .L_54)
	.align		4
.L_54:
        /*009c*/ 	.word	index@(.nv.constant0._Z17matmul_columnwisePiS_S_iii)
        /*00a0*/ 	.short	0x0380
        /*00a2*/ 	.short	0x0024


	//----- nvinfo : EIATTR_SW_WAR
	.align		4
.L_55:
        /*00a4*/ 	.byte	0x04, 0x36
        /*00a6*/ 	.short	(.L_57 - .L_56)
.L_56:
        /*00a8*/ 	.word	0x00000008
.L_57:


//--------------------- .nv.info._Z14matmul_rowwisePiS_S_iii --------------------------
	.section	.nv.info._Z14matmul_rowwisePiS_S_iii,"",@"SHT_CUDA_INFO"
	.sectionflags	@""
	.align	4


	//----- nvinfo : EIATTR_CUDA_API_VERSION
	.align		4
        /*0000*/ 	.byte	0x04, 0x37
        /*0002*/ 	.short	(.L_59 - .L_58)
.L_58:
        /*0004*/ 	.word	0x00000082


	//----- nvinfo : EIATTR_KPARAM_INFO
	.align		4
.L_59:
        /*0008*/ 	.byte	0x04, 0x17
        /*000a*/ 	.short	(.L_61 - .L_60)
.L_60:
        /*000c*/ 	.word	0x00000000
        /*0010*/ 	.short	0x0005
        /*0012*/ 	.short	0x0020
        /*0014*/ 	.byte	0x00, 0xf0, 0x11, 0x00


	//----- nvinfo : EIATTR_KPARAM_INFO
	.align		4
.L_61:
        /*0018*/ 	.byte	0x04, 0x17
        /*001a*/ 	.short	(.L_63 - .L_62)
.L_62:
        /*001c*/ 	.word	0x00000000
        /*0020*/ 	.short	0x0004
        /*0022*/ 	.short	0x001c
        /*0024*/ 	.byte	0x00, 0xf0, 0x11, 0x00


	//----- nvinfo : EIATTR_KPARAM_INFO
	.align		4
.L_63:
        /*0028*/ 	.byte	0x04, 0x17
        /*002a*/ 	.short	(.L_65 - .L_64)
.L_64:
        /*002c*/ 	.word	0x00000000
        /*0030*/ 	.short	0x0003
        /*0032*/ 	.short	0x0018
        /*0034*/ 	.byte	0x00, 0xf0, 0x11, 0x00


	//----- nvinfo : EIATTR_KPARAM_INFO
	.align		4
.L_65:
        /*0038*/ 	.byte	0x04, 0x17
        /*003a*/ 	.short	(.L_67 - .L_66)
.L_66:
        /*003c*/ 	.word	0x00000000
        /*0040*/ 	.short	0x0002
        /*0042*/ 	.short	0x0010
        /*0044*/ 	.byte	0x00, 0xf5, 0x21, 0x00


	//----- nvinfo : EIATTR_KPARAM_INFO
	.align		4
.L_67:
        /*0048*/ 	.byte	0x04, 0x17
        /*004a*/ 	.short	(.L_69 - .L_68)
.L_68:
        /*004c*/ 	.word	0x00000000
        /*0050*/ 	.short	0x0001
        /*0052*/ 	.short	0x0008
        /*0054*/ 	.byte	0x00, 0xf5, 0x21, 0x00


	//----- nvinfo : EIATTR_KPARAM_INFO
	.align		4
.L_69:
        /*0058*/ 	.byte	0x04, 0x17
        /*005a*/ 	.short	(.L_71 - .L_70)
.L_70:
        /*005c*/ 	.word	0x00000000
        /*0060*/ 	.short	0x0000
        /*0062*/ 	.short	0x0000
        /*0064*/ 	.byte	0x00, 0xf5, 0x21, 0x00


	//----- nvinfo : EIATTR_SPARSE_MMA_MASK
	.align		4
.L_71:
        /*0068*/ 	.byte	0x03, 0x50
        /*006a*/ 	.short	0x0000


	//----- nvinfo : EIATTR_MAXREG_COUNT
	.align		4
        /*006c*/ 	.byte	0x03, 0x1b
        /*006e*/ 	.short	0x00ff


	//----- nvinfo : EIATTR_MERCURY_ISA_VERSION
	.align		4
        /*0070*/ 	.byte	0x03, 0x5f
        /*0072*/ 	.short	0x0101


	//----- nvinfo : EIATTR_VRC_CTA_INIT_COUNT
	.align		4
        /*0074*/ 	.byte	0x02, 0x4a
	.zero		1
	.zero		1


	//----- nvinfo : EIATTR_EXIT_INSTR_OFFSETS
	.align		4
        /*0078*/ 	.byte	0x04, 0x1c
        /*007a*/ 	.short	(.L_73 - .L_72)


	//   ....[0]....
.L_72:
        /*007c*/ 	.word	0x00000060


	//   ....[1]....
        /*0080*/ 	.word	0x00000b80


	//   ....[2]....
        /*0084*/ 	.word	0x00000cf0


	//   ....[3]....
        /*0088*/ 	.word	0x00000e10


	//   ....[4]....
        /*008c*/ 	.word	0x00000f10


	//   ....[5]....
        /*0090*/ 	.word	0x00000f60


	//----- nvinfo : EIATTR_CBANK_PARAM_SIZE
	.align		4
.L_73:
        /*0094*/ 	.byte	0x03, 0x19
        /*0096*/ 	.short	0x0024


	//----- nvinfo : EIATTR_PARAM_CBANK
	.align		4
        /*0098*/ 	.byte	0x04, 0x0a
        /*009a*/ 	.short	(.L_75 - .L_74)
	.align		4
.L_74:
        /*009c*/ 	.word	index@(.nv.constant0._Z14matmul_rowwisePiS_S_iii)
        /*00a0*/ 	.short	0x0380
        /*00a2*/ 	.short	0x0024


	//----- nvinfo : EIATTR_SW_WAR
	.align		4
.L_75:
        /*00a4*/ 	.byte	0x04, 0x36
        /*00a6*/ 	.short	(.L_77 - .L_76)
.L_76:
        /*00a8*/ 	.word	0x00000008
.L_77:


//--------------------- .nv.callgraph             --------------------------
	.section	.nv.callgraph,"",@"SHT_CUDA_CALLGRAPH"
	.align	4
	.sectionentsize	8
	.align		4
        /*0000*/ 	.word	0x00000000
	.align		4
        /*0004*/ 	.word	0xffffffff
	.align		4
        /*0008*/ 	.word	0x00000000
	.align		4
        /*000c*/ 	.word	0xfffffffe
	.align		4
        /*0010*/ 	.word	0x00000000
	.align		4
        /*0014*/ 	.word	0xfffffffd
	.align		4
        /*0018*/ 	.word	0x00000000
	.align		4
        /*001c*/ 	.word	0xfffffffc


//--------------------- .text._Z18matmul_elementwisePiS_S_iii --------------------------
	.section	.text._Z18matmul_elementwisePiS_S_iii,"ax",@progbits
	.align	128
        .global         _Z18matmul_elementwisePiS_S_iii
        .type           _Z18matmul_elementwisePiS_S_iii,@function
        .size           _Z18matmul_elementwisePiS_S_iii,(.L_x_29 - _Z18matmul_elementwisePiS_S_iii)
        .other          _Z18matmul_elementwisePiS_S_iii,@"STO_CUDA_ENTRY STV_DEFAULT"
_Z18matmul_elementwisePiS_S_iii:
.text._Z18matmul_elementwisePiS_S_iii:
[----:B------:R-:W-:Y:S01]  /*0000*/  LDC R1, c[0x0][0x37c] ;  /* 0x0000df00ff017b82 */ /* 0x000fe20000000800 */
[----:B------:R-:W0:Y:S07]  /*0010*/  S2R R0, SR_TID.Y ;  /* 0x0000000000007919 */ /* 0x000e2e0000002200 */
[----:B------:R-:W0:Y:S01]  /*0020*/  LDC R7, c[0x0][0x3a0] ;  /* 0x0000e800ff077b82 */ /* 0x000e220000000800 */
[----:B------:R-:W1:Y:S01]  /*0030*/  LDCU UR4, c[0x0][0x398] ;  /* 0x00007300ff0477ac */ /* 0x000e620008000800 */
[----:B------:R-:W1:Y:S01]  /*0040*/  S2R R9, SR_TID.X ;  /* 0x0000000000097919 */ /* 0x000e620000002100 */
[----:B0-----:R-:W-:-:S04]  /*0050*/  ISETP.GE.AND P0, PT, R0, R7, PT ;  /* 0x000000070000720c */ /* 0x001fc80003f06270 */
[----:B-1----:R-:W-:-:S13]  /*0060*/  ISETP.GE.OR P0, PT, R9, UR4, P0 ;  /* 0x0000000409007c0c */ /* 0x002fda0008706670 */
[----:B------:R-:W-:Y:S05]  /*0070*/  @P0 EXIT ;  /* 0x000000000000094d */ /* 0x000fea0003800000 */
[----:B------:R-:W0:Y:S01]  /*0080*/  LDC R6, c[0x0][0x39c] ;  /* 0x0000e700ff067b82 */ /* 0x000e220000000800 */
[----:B------:R-:W1:Y:S01]  /*0090*/  LDCU.64 UR4, c[0x0][0x358] ;  /* 0x00006b00ff0477ac */ /* 0x000e620008000a00 */
[----:B------:R-:W-:-:S06]  /*00a0*/  IMAD R5, R9, R7, R0 ;  /* 0x0000000709057224 */ /* 0x000fcc00078e0200 */
[----:B------:R-:W2:Y:S01]  /*00b0*/  LDC.64 R2, c[0x0][0x390] ;  /* 0x0000e400ff027b82 */ /* 0x000ea20000000a00 */
[----:B0-----:R-:W-:Y:S01]  /*00c0*/  ISETP.GE.AND P0, PT, R6, 0x1, PT ;  /* 0x000000010600780c */ /* 0x001fe20003f06270 */
[----:B--2---:R-:W-:-:S05]  /*00d0*/  IMAD.WIDE.U32 R2, R5, 0x4, R2 ;  /* 0x0000000405027825 */ /* 0x004fca00078e0002 */
[----:B-1----:R0:W-:Y:S07]  /*00e0*/  STG.E desc[UR4][R2.64], RZ ;  /* 0x000000ff02007986 */ /* 0x0021ee000c101904 */
[----:B------:R-:W-:Y:S05]  /*00f0*/  @!P0 EXIT ;  /* 0x000000000000894d */ /* 0x000fea0003800000 */
[C---:B------:R-:W-:Y:S01]  /*0100*/  ISETP.GE.U32.AND P1, PT, R6.reuse, 0x8, PT ;  /* 0x000000080600780c */ /* 0x040fe20003f26070 */
[----:B------:R-:W-:Y:S01]  /*0110*/  HFMA2 R11, -RZ, RZ, 0, 0 ;  /* 0x00000000ff0b7431 */ /* 0x000fe200000001ff */
[----:B------:R-:W-:Y:S01]  /*0120*/  LOP3.LUT R13, R6, 0x7, RZ, 0xc0, !PT ;  /* 0x00000007060d7812 */ /* 0x000fe200078ec0ff */
[----:B------:R-:W-:Y:S01]  /*0130*/  IMAD R8, R9, R6, RZ ;  /* 0x0000000609087224 */ /* 0x000fe200078e02ff */
[----:B------:R-:W-:Y:S02]  /*0140*/  MOV R9, RZ ;  /* 0x000000ff00097202 */ /* 0x000fe40000000f00 */
[----:B------:R-:W-:-:S07]  /*0150*/  ISETP.NE.AND P0, PT, R13, RZ, PT ;  /* 0x000000ff0d00720c */ /* 0x000fce0003f05270 */
[----:B------:R-:W-:Y:S06]  /*0160*/  @!P1 BRA `(.L_x_0) ;  /* 0x0000000000dc9947 */ /* 0x000fec0003800000 */
[----:B------:R-:W1:Y:S01]  /*0170*/  LDC.64 R4, c[0x0][0x380] ;  /* 0x0000e000ff047b82 */ /* 0x000e620000000a00 */
[----:B------:R-:W-:Y:S02]  /*0180*/  LOP3.LUT R9, R6, 0x7ffffff8, RZ, 0xc0, !PT ;  /* 0x7ffffff806097812 */ /* 0x000fe400078ec0ff */
[----:B------:R-:W-:Y:S02]  /*0190*/  MOV R11, RZ ;  /* 0x000000ff000b7202 */ /* 0x000fe40000000f00 */
[----:B------:R-:W-:Y:S02]  /*01a0*/  MOV R12, R0 ;  /* 0x00000000000c7202 */ /* 0x000fe40000000f00 */
[----:B------:R-:W-:Y:S01]  /*01b0*/  IADD3 R10, PT, PT, -R9, RZ, RZ ;  /* 0x000000ff090a7210 */ /* 0x000fe20007ffe1ff */
[----:B-1----:R-:W-:-:S03]  /*01c0*/  IMAD.WIDE.U32 R4, R8, 0x4, R4 ;  /* 0x0000000408047825 */ /* 0x002fc600078e0004 */
[----:B------:R-:W-:-:S04]  /*01d0*/  IADD3 R4, P1, PT, R4, 0x10, RZ ;  /* 0x0000001004047810 */ /* 0x000fc80007f3e0ff */
[----:B------:R-:W-:-:S09]  /*01e0*/  IADD3.X R5, PT, PT, RZ, R5, RZ, P1, !PT ;  /* 0x00000005ff057210 */ /* 0x000fd20000ffe4ff */
.L_x_1:
[----:B------:R-:W1:Y:S01]  /*01f0*/  LDC.64 R14, c[0x0][0x388] ;  /* 0x0000e200ff0e7b82 */ /* 0x000e620000000a00 */
[----:B--2---:R-:W2:Y:S01]  /*0200*/  LDG.E R16, desc[UR4][R4.64+-0x10] ;  /* 0xfffff00404107981 */ /* 0x004ea2000c1e1900 */
[----:B-1----:R-:W-:-:S05]  /*0210*/  IMAD.WIDE R14, R12, 0x4, R14 ;  /* 0x000000040c0e7825 */ /* 0x002fca00078e020e */
[----:B------:R-:W2:Y:S02]  /*0220*/  LDG.E R17, desc[UR4][R14.64] ;  /* 0x000000040e117981 */ /* 0x000ea4000c1e1900 */
[----:B--2---:R-:W-:Y:S02]  /*0230*/  IMAD R11, R16, R17, R11 ;  /* 0x00000011100b7224 */ /* 0x004fe400078e020b */
[----:B------:R-:W-:-:S03]  /*0240*/  IMAD.WIDE R16, R7, 0x4, R14 ;  /* 0x0000000407107825 */ /* 0x000fc600078e020e */
[----:B------:R1:W-:Y:S04]  /*0250*/  STG.E desc[UR4][R2.64], R11 ;  /* 0x0000000b02007986 */ /* 0x0003e8000c101904 */
[----:B------:R-:W2:Y:S04]  /*0260*/  LDG.E R18, desc[UR4][R4.64+-0xc] ;  /* 0xfffff40404127981 */ /* 0x000ea8000c1e1900 */
[----:B------:R-:W2:Y:S02]  /*0270*/  LDG.E R19, desc[UR4][R16.64] ;  /* 0x0000000410137981 */ /* 0x000ea4000c1e1900 */
[----:B--2---:R-:W-:-:S02]  /*0280*/  IMAD R21, R18, R19, R11 ;  /* 0x0000001312157224 */ /* 0x004fc400078e020b */
[----:B------:R-:W-:-:S03]  /*0290*/  IMAD.WIDE R18, R7, 0x4, R16 ;  /* 0x0000000407127825 */ /* 0x000fc600078e0210 */
[----:B------:R2:W-:Y:S04]  /*02a0*/  STG.E desc[UR4][R2.64], R21 ;  /* 0x0000001502007986 */ /* 0x0005e8000c101904 */
[----:B------:R-:W3:Y:S04]  /*02b0*/  LDG.E R20, desc[UR4][R4.64+-0x8] ;  /* 0xfffff80404147981 */ /* 0x000ee8000c1e1900 */
[----:B------:R-:W3:Y:S01]  /*02c0*/  LDG.E R22, desc[UR4][R18.64] ;  /* 0x0000000412167981 */ /* 0x000ee2000c1e1900 */
[----:B------:R-:W-:-:S04]  /*02d0*/  IMAD.WIDE R14, R7, 0x4, R18 ;  /* 0x00000004070e7825 */ /* 0x000fc800078e0212 */
[----:B---3--:R-:W-:-:S05]  /*02e0*/  IMAD R23, R20, R22, R21 ;  /* 0x0000001614177224 */ /* 0x008fca00078e0215 */
[----:B------:R3:W-:Y:S04]  /*02f0*/  STG.E desc[UR4][R2.64], R23 ;  /* 0x0000001702007986 */ /* 0x0007e8000c101904 */
[----:B------:R-:W4:Y:S04]  /*0300*/  LDG.E R20, desc[UR4][R4.64+-0x4] ;  /* 0xfffffc0404147981 */ /* 0x000f28000c1e1900 */
[----:B-1----:R-:W4:Y:S01]  /*0310*/  LDG.E R11, desc[UR4][R14.64] ;  /* 0x000000040e0b7981 */ /* 0x002f22000c1e1900 */
[----:B------:R-:W-:-:S04]  /*0320*/  IMAD.WIDE R16, R7, 0x4, R14 ;  /* 0x0000000407107825 */ /* 0x000fc800078e020e */
[----:B----4-:R-:W-:-:S05]  /*0330*/  IMAD R11, R20, R11, R23 ;  /* 0x0000000b140b7224 */ /* 0x010fca00078e0217 */
[----:B------:R1:W-:Y:S04]  /*0340*/  STG.E desc[UR4][R2.64], R11 ;  /* 0x0000000b02007986 */ /* 0x0003e8000c101904 */
[----:B------:R-:W4:Y:S04]  /*0350*/  LDG.E R20, desc[UR4][R4.64] ;  /* 0x0000000404147981 */ /* 0x000f28000c1e1900 */
[----:B--2---:R-:W4:Y:S01]  /*0360*/  LDG.E R21, desc[UR4][R16.64] ;  /* 0x0000000410157981 */ /* 0x004f22000c1e1900 */
[----:B------:R-:W-:-:S04]  /*0370*/  IMAD.WIDE R18, R7, 0x4, R16 ;  /* 0x0000000407127825 */ /* 0x000fc800078e0210 */
[----:B----4-:R-:W-:-:S05]  /*0380*/  IMAD R21, R20, R21, R11 ;  /* 0x0000001514157224 */ /* 0x010fca00078e020b */
[----:B------:R2:W-:Y:S04]  /*0390*/  STG.E desc[UR4][R2.64], R21 ;  /* 0x0000001502007986 */ /* 0x0005e8000c101904 */
[----:B------:R-:W3:Y:S04]  /*03a0*/  LDG.E R20, desc[UR4][R4.64+0x4] ;  /* 0x0000040404147981 */ /* 0x000ee8000c1e1900 */
[----:B------:R-:W3:Y:S01]  /*03b0*/  LDG.E R22, desc[UR4][R18.64] ;  /* 0x0000000412167981 */ /* 0x000ee2000c1e1900 */
[----:B------:R-:W-:-:S04]  /*03c0*/  IMAD.WIDE R14, R7, 0x4, R18 ;  /* 0x00000004070e7825 */ /* 0x000fc800078e0212 */
[----:B---3--:R-:W-:-:S05]  /*03d0*/  IMAD R23, R20, R22, R21 ;  /* 0x0000001614177224 */ /* 0x008fca00078e0215 */
[----:B------:R2:W-:Y:S04]  /*03e0*/  STG.E desc[UR4][R2.64], R23 ;  /* 0x0000001702007986 */ /* 0x0005e8000c101904 */
[----:B------:R-:W3:Y:S04]  /*03f0*/  LDG.E R20, desc[UR4][R4.64+0x8] ;  /* 0x0000080404147981 */ /* 0x000ee8000c1e1900 */
[----:B-1----:R-:W3:Y:S01]  /*0400*/  LDG.E R11, desc[UR4][R14.64] ;  /* 0x000000040e0b7981 */ /* 0x002ee2000c1e1900 */
[----:B------:R-:W-:Y:S01]  /*0410*/  IMAD.WIDE R16, R7, 0x4, R14 ;  /* 0x0000000407107825 */ /* 0x000fe200078e020e */
[----:B------:R-:W-:-:S03]  /*0420*/  IADD3 R10, PT, PT, R10, 0x8, RZ ;  /* 0x000000080a0a7810 */ /* 0x000fc60007ffe0ff */
[----:B---3--:R-:W-:-:S05]  /*0430*/  IMAD R25, R20, R11, R23 ;  /* 0x0000000b14197224 */ /* 0x008fca00078e0217 */
[----:B------:R2:W-:Y:S04]  /*0440*/  STG.E desc[UR4][R2.64], R25 ;  /* 0x0000001902007986 */ /* 0x0005e8000c101904 */
[----:B------:R-:W3:Y:S04]  /*0450*/  LDG.E R16, desc[UR4][R16.64] ;  /* 0x0000000410107981 */ /* 0x000ee8000c1e1900 */
[----:B------:R1:W3:Y:S01]  /*0460*/  LDG.E R20, desc[UR4][R4.64+0xc] ;  /* 0x00000c0404147981 */ /* 0x0002e2000c1e1900 */
[----:B------:R-:W-:Y:S02]  /*0470*/  ISETP.NE.AND P1, PT, R10, RZ, PT ;  /* 0x000000ff0a00720c */ /* 0x000fe40003f25270 */
[----:B------:R-:W-:-:S02]  /*0480*/  LEA R12, R7, R12, 0x3 ;  /* 0x0000000c070c7211 */ /* 0x000fc400078e18ff */
[----:B-1----:R-:W-:-:S04]  /*0490*/  IADD3 R4, P2, PT, R4, 0x20, RZ ;  /* 0x0000002004047810 */ /* 0x002fc80007f5e0ff */
[----:B------:R-:W-:Y:S01]  /*04a0*/  IADD3.X R5, PT, PT, RZ, R5, RZ, P2, !PT ;  /* 0x00000005ff057210 */ /* 0x000fe200017fe4ff */
[----:B---3--:R-:W-:-:S05]  /*04b0*/  IMAD R11, R20, R16, R25 ;  /* 0x00000010140b7224 */ /* 0x008fca00078e0219 */
[----:B------:R2:W-:Y:S01]  /*04c0*/  STG.E desc[UR4][R2.64], R11 ;  /* 0x0000000b02007986 */ /* 0x0005e2000c101904 */
[----:B------:R-:W-:Y:S05]  /*04d0*/  @P1 BRA `(.L_x_1) ;  /* 0xfffffffc00441947 */ /* 0x000fea000383ffff */
.L_x_0:
[----:B------:R-:W-:Y:S05]  /*04e0*/  @!P0 EXIT ;  /* 0x000000000000894d */ /* 0x000fea0003800000 */
[----:B------:R-:W-:Y:S02]  /*04f0*/  ISETP.GE.U32.AND P1, PT, R13, 0x4, PT ;  /* 0x000000040d00780c */ /* 0x000fe40003f26070 */
[----:B------:R-:W-:-:S04]  /*0500*/  LOP3.LUT R16, R6, 0x3, RZ, 0xc0, !PT ;  /* 0x0000000306107812 */ /* 0x000fc800078ec0ff */
[----:B------:R-:W-:-:S07]  /*0510*/  ISETP.NE.AND P0, PT, R16, RZ, PT ;  /* 0x000000ff1000720c */ /* 0x000fce0003f05270 */
[----:B------:R-:W-:Y:S06]  /*0520*/  @!P1 BRA `(.L_x_2) ;  /* 0x00000000007c9947 */ /* 0x000fec0003800000 */
[----:B------:R-:W1:Y:S01]  /*0530*/  LDC.64 R14, c[0x0][0x380] ;  /* 0x0000e000ff0e7b82 */ /* 0x000e620000000a00 */
[----:B------:R-:W-:Y:S01]  /*0540*/  IADD3 R5, PT, PT, R8, R9, RZ ;  /* 0x0000000908057210 */ /* 0x000fe20007ffe0ff */
[----:B------:R-:W-:Y:S01]  /*0550*/  IMAD R17, R9, R7, R0 ;  /* 0x0000000709117224 */ /* 0x000fe200078e0200 */
[----:B------:R-:W3:Y:S05]  /*0560*/  LDCU.64 UR6, c[0x0][0x380] ;  /* 0x00007000ff0677ac */ /* 0x000eea0008000a00 */
[----:B------:R-:W4:Y:S01]  /*0570*/  LDC.64 R12, c[0x0][0x388] ;  /* 0x0000e200ff0c7b82 */ /* 0x000f220000000a00 */
[----:B-1----:R-:W-:-:S06]  /*0580*/  IMAD.WIDE.U32 R14, R5, 0x4, R14 ;  /* 0x00000004050e7825 */ /* 0x002fcc00078e000e */
[----:B------:R-:W5:Y:S01]  /*0590*/  LDG.E R14, desc[UR4][R14.64] ;  /* 0x000000040e0e7981 */ /* 0x000f62000c1e1900 */
[----:B----4-:R-:W-:-:S05]  /*05a0*/  IMAD.WIDE R12, R17, 0x4, R12 ;  /* 0x00000004110c7825 */ /* 0x010fca00078e020c */
[----:B------:R-:W5:Y:S01]  /*05b0*/  LDG.E R10, desc[UR4][R12.64] ;  /* 0x000000040c0a7981 */ /* 0x000f62000c1e1900 */
[----:B------:R-:W-:-:S04]  /*05c0*/  IADD3 R5, P1, PT, R8, R9, RZ ;  /* 0x0000000908057210 */ /* 0x000fc80007f3e0ff */
[----:B------:R-:W-:Y:S02]  /*05d0*/  IADD3.X R18, PT, PT, RZ, RZ, RZ, P1, !PT ;  /* 0x000000ffff127210 */ /* 0x000fe40000ffe4ff */
[----:B---3--:R-:W-:-:S04]  /*05e0*/  LEA R4, P1, R5, UR6, 0x2 ;  /* 0x0000000605047c11 */ /* 0x008fc8000f8210ff */
[----:B------:R-:W-:Y:S01]  /*05f0*/  LEA.HI.X R5, R5, UR7, R18, 0x2, P1 ;  /* 0x0000000705057c11 */ /* 0x000fe200088f1412 */
[----:B-----5:R-:W-:Y:S02]  /*0600*/  IMAD R17, R14, R10, R11 ;  /* 0x0000000a0e117224 */ /* 0x020fe400078e020b */
[----:B--2---:R-:W-:-:S03]  /*0610*/  IMAD.WIDE R10, R7, 0x4, R12 ;  /* 0x00000004070a7825 */ /* 0x004fc600078e020c */
[----:B------:R1:W-:Y:S04]  /*0620*/  STG.E desc[UR4][R2.64], R17 ;  /* 0x0000001102007986 */ /* 0x0003e8000c101904 */
[----:B------:R-:W2:Y:S04]  /*0630*/  LDG.E R18, desc[UR4][R10.64] ;  /* 0x000000040a127981 */ /* 0x000ea8000c1e1900 */
[----:B------:R-:W2:Y:S01]  /*0640*/  LDG.E R14, desc[UR4][R4.64+0x4] ;  /* 0x00000404040e7981 */ /* 0x000ea2000c1e1900 */
[----:B------:R-:W-:-:S04]  /*0650*/  IMAD.WIDE R12, R7, 0x4, R10 ;  /* 0x00000004070c7825 */ /* 0x000fc800078e020a */
[----:B--2---:R-:W-:-:S05]  /*0660*/  IMAD R19, R14, R18, R17 ;  /* 0x000000120e137224 */ /* 0x004fca00078e0211 */
[----:B------:R1:W-:Y:S04]  /*0670*/  STG.E desc[UR4][R2.64], R19 ;  /* 0x0000001302007986 */ /* 0x0003e8000c101904 */
[----:B------:R-:W2:Y:S04]  /*0680*/  LDG.E R14, desc[UR4][R4.64+0x8] ;  /* 0x00000804040e7981 */ /* 0x000ea8000c1e1900 */
[----:B------:R-:W2:Y:S02]  /*0690*/  LDG.E R15, desc[UR4][R12.64] ;  /* 0x000000040c0f7981 */ /* 0x000ea4000c1e1900 */
[----:B--2---:R-:W-:-:S02]  /*06a0*/  IMAD R21, R14, R15, R19 ;  /* 0x0000000f0e157224 */ /* 0x004fc400078e0213 */
[----:B------:R-:W-:-:S03]  /*06b0*/  IMAD.WIDE R14, R7, 0x4, R12 ;  /* 0x00000004070e7825 */ /* 0x000fc600078e020c */
[----:B------:R1:W-:Y:S04]  /*06c0*/  STG.E desc[UR4][R2.64], R21 ;  /* 0x0000001502007986 */ /* 0x0003e8000c101904 */
[----:B------:R-:W2:Y:S04]  /*06d0*/  LDG.E R18, desc[UR4][R4.64+0xc] ;  /* 0x00000c0404127981 */ /* 0x000ea8000c1e1900 */
[----:B------:R-:W2:Y:S01]  /*06e0*/  LDG.E R14, desc[UR4][R14.64] ;  /* 0x000000040e0e7981 */ /* 0x000ea2000c1e1900 */
[----:B------:R-:W-:Y:S01]  /*06f0*/  IADD3 R9, PT, PT, R9, 0x4, RZ ;  /* 0x0000000409097810 */ /* 0x000fe20007ffe0ff */
[----:B--2---:R-:W-:-:S05]  /*0700*/  IMAD R11, R18, R14, R21 ;  /* 0x0000000e120b7224 */ /* 0x004fca00078e0215 */
[----:B------:R1:W-:Y:S02]  /*0710*/  STG.E desc[UR4][R2.64], R11 ;  /* 0x0000000b02007986 */ /* 0x0003e4000c101904 */
.L_x_2:
[----:B------:R-:W-:Y:S05]  /*0720*/  @!P0 EXIT ;  /* 0x000000000000894d */ /* 0x000fea0003800000 */
[----:B------:R-:W-:Y:S02]  /*0730*/  ISETP.NE.AND P1, PT, R16, 0x1, PT ;  /* 0x000000011000780c */ /* 0x000fe40003f25270 */
[----:B------:R-:W-:-:S04]  /*0740*/  LOP3.LUT R6, R6, 0x1, RZ, 0xc0, !PT ;  /* 0x0000000106067812 */ /* 0x000fc800078ec0ff */
[----:B------:R-:W-:-:S07]  /*0750*/  ISETP.NE.U32.AND P0, PT, R6, 0x1, PT ;  /* 0x000000010600780c */ /* 0x000fce0003f05070 */
[----:B------:R-:W-:Y:S06]  /*0760*/  @!P1 BRA `(.L_x_3) ;  /* 0x0000000000549947 */ /* 0x000fec0003800000 */
[----:B------:R-:W3:Y:S01]  /*0770*/  LDC.64 R4, c[0x0][0x380] ;  /* 0x0000e000ff047b82 */ /* 0x000ee20000000a00 */
[----:B------:R-:W-:Y:S01]  /*0780*/  IADD3 R13, PT, PT, R8, R9, RZ ;  /* 0x00000009080d7210 */ /* 0x000fe20007ffe0ff */
[----:B-1----:R-:W-:Y:S01]  /*0790*/  IMAD R17, R9, R7, R0 ;  /* 0x0000000709117224 */ /* 0x002fe200078e0200 */
[----:B------:R-:W1:Y:S05]  /*07a0*/  LDCU.64 UR6, c[0x0][0x380] ;  /* 0x00007000ff0677ac */ /* 0x000e6a0008000a00 */
[----:B------:R-:W4:Y:S01]  /*07b0*/  LDC.64 R14, c[0x0][0x388] ;  /* 0x0000e200ff0e7b82 */ /* 0x000f220000000a00 */
[----:B---3--:R-:W-:-:S06]  /*07c0*/  IMAD.WIDE.U32 R12, R13, 0x4, R4 ;  /* 0x000000040d0c7825 */ /* 0x008fcc00078e0004 */
[----:B------:R-:W3:Y:S01]  /*07d0*/  LDG.E R12, desc[UR4][R12.64] ;  /* 0x000000040c0c7981 */ /* 0x000ee2000c1e1900 */
[----:B----4-:R-:W-:-:S05]  /*07e0*/  IMAD.WIDE R14, R17, 0x4, R14 ;  /* 0x00000004110e7825 */ /* 0x010fca00078e020e */
[----:B------:R-:W3:Y:S01]  /*07f0*/  LDG.E R6, desc[UR4][R14.64] ;  /* 0x000000040e067981 */ /* 0x000ee2000c1e1900 */
[----:B------:R-:W-:-:S04]  /*0800*/  IADD3 R5, P1, PT, R8, R9, RZ ;  /* 0x0000000908057210 */ /* 0x000fc80007f3e0ff */
[----:B------:R-:W-:Y:S02]  /*0810*/  IADD3.X R10, PT, PT, RZ, RZ, RZ, P1, !PT ;  /* 0x000000ffff0a7210 */ /* 0x000fe40000ffe4ff */
[----:B-1----:R-:W-:Y:S01]  /*0820*/  LEA R4, P1, R5, UR6, 0x2 ;  /* 0x0000000605047c11 */ /* 0x002fe2000f8210ff */
[----:B------:R-:W-:-:S03]  /*0830*/  IMAD.WIDE R16, R7, 0x4, R14 ;  /* 0x0000000407107825 */ /* 0x000fc600078e020e */
[----:B------:R-:W-:Y:S01]  /*0840*/  LEA.HI.X R5, R5, UR7, R10, 0x2, P1 ;  /* 0x0000000705057c11 */ /* 0x000fe200088f140a */
[----:B---3--:R-:W-:-:S05]  /*0850*/  IMAD R19, R12, R6, R11 ;  /* 0x000000060c137224 */ /* 0x008fca00078e020b */
[----:B------:R3:W-:Y:S04]  /*0860*/  STG.E desc[UR4][R2.64], R19 ;  /* 0x0000001302007986 */ /* 0x0007e8000c101904 */
[----:B------:R-:W2:Y:S04]  /*0870*/  LDG.E R16, desc[UR4][R16.64] ;  /* 0x0000000410107981 */ /* 0x000ea8000c1e1900 */
[----:B------:R-:W2:Y:S01]  /*0880*/  LDG.E R4, desc[UR4][R4.64+0x4] ;  /* 0x0000040404047981 */ /* 0x000ea2000c1e1900 */
[----:B------:R-:W-:Y:S01]  /*0890*/  IADD3 R9, PT, PT, R9, 0x2, RZ ;  /* 0x0000000209097810 */ /* 0x000fe20007ffe0ff */
[----:B--2---:R-:W-:-:S05]  /*08a0*/  IMAD R11, R4, R16, R19 ;  /* 0x00000010040b7224 */ /* 0x004fca00078e0213 */
[----:B------:R3:W-:Y:S02]  /*08b0*/  STG.E desc[UR4][R2.64], R11 ;  /* 0x0000000b02007986 */ /* 0x0007e4000c101904 */
.L_x_3:
[----:B------:R-:W-:Y:S05]  /*08c0*/  @P0 EXIT ;  /* 0x000000000000094d */ /* 0x000fea0003800000 */
[----:B------:R-:W4:Y:S01]  /*08d0*/  LDC.64 R4, c[0x0][0x380] ;  /* 0x0000e000ff047b82 */ /* 0x000f220000000a00 */
[----:B------:R-:W-:Y:S01]  /*08e0*/  IADD3 R15, PT, PT, R8, R9, RZ ;  /* 0x00000009080f7210 */ /* 0x000fe20007ffe0ff */
[----:B------:R-:W-:-:S06]  /*08f0*/  IMAD R7, R9, R7, R0 ;  /* 0x0000000709077224 */ /* 0x000fcc00078e0200 */
[----:B------:R-:W5:Y:S01]  /*0900*/  LDC.64 R12, c[0x0][0x388] ;  /* 0x0000e200ff0c7b82 */ /* 0x000f620000000a00 */
[----:B----4-:R-:W-:-:S06]  /*0910*/  IMAD.WIDE.U32 R4, R15, 0x4, R4 ;  /* 0x000000040f047825 */ /* 0x010fcc00078e0004 */
[----:B------:R-:W1:Y:S01]  /*0920*/  LDG.E R4, desc[UR4][R4.64] ;  /* 0x0000000404047981 */ /* 0x000e62000c1e1900 */
[----:B-----5:R-:W-:-:S06]  /*0930*/  IMAD.WIDE R6, R7, 0x4, R12 ;  /* 0x0000000407067825 */ /* 0x020fcc00078e020c */
[----:B------:R-:W1:Y:S02]  /*0940*/  LDG.E R6, desc[UR4][R6.64] ;  /* 0x0000000406067981 */ /* 0x000e64000c1e1900 */
[----:B-123--:R-:W-:-:S05]  /*0950*/  IMAD R11, R4, R6, R11 ;  /* 0x00000006040b7224 */ /* 0x00efca00078e020b */
[----:B------:R-:W-:Y:S01]  /*0960*/  STG.E desc[UR4][R2.64], R11 ;  /* 0x0000000b02007986 */ /* 0x000fe2000c101904 */
[----:B------:R-:W-:Y:S05]  /*0970*/  EXIT ;  /* 0x000000000000794d */ /* 0x000fea0003800000 */
.L_x_4:
[----:B------:R-:W-:-:S00]  /*0980*/  BRA `(.L_x_4) ;  /* 0xfffffffc00fc7947 */ /* 0x000fc0000383ffff */
[----:B------:R-:W-:-:S00]  /*0990*/  NOP ;  /* 0x0000000000007918 */ /* 0x000fc00000000000 */
        /* <DEDUP_REMOVED lines=14> */
.L_x_29:


//--------------------- .text._Z17matmul_columnwisePiS_S_iii --------------------------
	.section	.text._Z17matmul_columnwisePiS_S_iii,"ax",@progbits
	.align	128
        .global         _Z17matmul_columnwisePiS_S_iii
        .type           _Z17matmul_columnwisePiS_S_iii,@function
        .size           _Z17matmul_columnwisePiS_S_iii,(.L_x_30 - _Z17matmul_columnwisePiS_S_iii)
        .other          _Z17matmul_columnwisePiS_S_iii,@"STO_CUDA_ENTRY STV_DEFAULT"
_Z17matmul_columnwisePiS_S_iii:
.text._Z17matmul_columnwisePiS_S_iii:
[----:B------:R-:W-:Y:S01]  /*0000*/  LDC R1, c[0x0][0x37c] ;  /* 0x0000df00ff017b82 */ /* 0x000fe20000000800 */
[----:B------:R-:W0:Y:S07]  /*0010*/  S2R R0, SR_TID.X ;  /* 0x0000000000007919 */ /* 0x000e2e0000002100 */
[----:B------:R-:W1:Y:S08]  /*0020*/  LDC R2, c[0x0][0x398] ;  /* 0x0000e600ff027b82 */ /* 0x000e700000000800 */
[----:B------:R-:W0:Y:S01]  /*0030*/  LDC R3, c[0x0][0x3a0] ;  /* 0x0000e800ff037b82 */ /* 0x000e220000000800 */
[----:B-1----:R-:W-:-:S04]  /*0040*/  ISETP.GE.AND P0, PT, R2, 0x1, PT ;  /* 0x000000010200780c */ /* 0x002fc80003f06270 */
[----:B0-----:R-:W-:-:S13]  /*0050*/  ISETP.GE.OR P0, PT, R0, R3, !P0 ;  /* 0x000000030000720c */ /* 0x001fda0004706670 */
[----:B------:R-:W-:Y:S05]  /*0060*/  @P0 EXIT ;  /* 0x000000000000094d */ /* 0x000fea0003800000 */
[----:B------:R-:W0:Y:S01]  /*0070*/  LDCU UR5, c[0x0][0x39c] ;  /* 0x00007380ff0577ac */ /* 0x000e220008000800 */
[----:B------:R-:W1:Y:S01]  /*0080*/  LDCU.64 UR12, c[0x0][0x358] ;  /* 0x00006b00ff0c77ac */ /* 0x000e620008000a00 */
[----:B0-----:R-:W-:-:S09]  /*0090*/  UISETP.GE.AND UP0, UPT, UR5, 0x1, UPT ;  /* 0x000000010500788c */ /* 0x001fd2000bf06270 */
[----:B-1----:R-:W-:Y:S05]  /*00a0*/  BRA.U !UP0, `(.L_x_5) ;  /* 0x0000000908607547 */ /* 0x002fea000b800000 */
[----:B------:R-:W-:Y:S02]  /*00b0*/  ULOP3.LUT UR10, UR5, 0x7ffffff8, URZ, 0xc0, !UPT ;  /* 0x7ffffff8050a7892 */ /* 0x000fe4000f8ec0ff */
[----:B------:R-:W-:Y:S02]  /*00c0*/  ULOP3.LUT UR9, UR5, 0x7, URZ, 0xc0, !UPT ;  /* 0x0000000705097892 */ /* 0x000fe4000f8ec0ff */
[----:B------:R-:W-:Y:S02]  /*00d0*/  ULOP3.LUT UR5, UR5, 0x3, URZ, 0xc0, !UPT ;  /* 0x0000000305057892 */ /* 0x000fe4000f8ec0ff */
[----:B------:R-:W-:Y:S01]  /*00e0*/  UIADD3 UR8, UPT, UPT, -UR10, URZ, URZ ;  /* 0x000000ff0a087290 */ /* 0x000fe2000fffe1ff */
[----:B------:R-:W-:-:S11]  /*00f0*/  UMOV UR4, URZ ;  /* 0x000000ff00047c82 */ /* 0x000fd60008000000 */
.L_x_11:
[----:B------:R-:W0:Y:S01]  /*0100*/  LDC R5, c[0x0][0x3a0] ;  /* 0x0000e800ff057b82 */ /* 0x000e220000000800 */
[----:B------:R-:W1:Y:S01]  /*0110*/  LDCU UR15, c[0x0][0x39c] ;  /* 0x00007380ff0f77ac */ /* 0x000e620008000800 */
[----:B------:R-:W-:-:S06]  /*0120*/  MOV R4, RZ ;  /* 0x000000ff00047202 */ /* 0x000fcc0000000f00 */
[----:B------:R-:W2:Y:S01]  /*0130*/  LDC.64 R2, c[0x0][0x390] ;  /* 0x0000e400ff027b82 */ /* 0x000ea20000000a00 */
[----:B-1----:R-:W-:Y:S02]  /*0140*/  UISETP.GE.U32.AND UP0, UPT, UR15, 0x8, UPT ;  /* 0x000000080f00788c */ /* 0x002fe4000bf06070 */
[----:B------:R-:W-:Y:S02]  /*0150*/  UIMAD UR14, UR4, UR15, URZ ;  /* 0x0000000f040e72a4 */ /* 0x000fe4000f8e02ff */
[----:B0-----:R-:W-:-:S04]  /*0160*/  IMAD R7, R5, UR4, R0 ;  /* 0x0000000405077c24 */ /* 0x001fc8000f8e0200 */
[----:B--2---:R-:W-:-:S04]  /*0170*/  IMAD.WIDE R2, R7, 0x4, R2 ;  /* 0x0000000407027825 */ /* 0x004fc800078e0202 */
[----:B------:R-:W-:Y:S01]  /*0180*/  HFMA2 R7, -RZ, RZ, 0, 0 ;  /* 0x00000000ff077431 */ /* 0x000fe200000001ff */
[----:B------:R0:W-:Y:S01]  /*0190*/  STG.E desc[UR12][R2.64], RZ ;  /* 0x000000ff02007986 */ /* 0x0001e2000c10190c */
[----:B------:R-:W-:Y:S05]  /*01a0*/  BRA.U !UP0, `(.L_x_6) ;  /* 0x0000000108e87547 */ /* 0x000fea000b800000 */
[----:B------:R-:W1:Y:S01]  /*01b0*/  LDCU.64 UR6, c[0x0][0x380] ;  /* 0x00007000ff0677ac */ /* 0x000e620008000a00 */
[----:B------:R-:W-:Y:S02]  /*01c0*/  MOV R7, RZ ;  /* 0x000000ff00077202 */ /* 0x000fe40000000f00 */
[----:B------:R-:W-:Y:S01]  /*01d0*/  MOV R4, R0 ;  /* 0x0000000000047202 */ /* 0x000fe20000000f00 */
[----:B-1----:R-:W-:-:S04]  /*01e0*/  UIMAD.WIDE.U32 UR6, UR14, 0x4, UR6 ;  /* 0x000000040e0678a5 */ /* 0x002fc8000f8e0006 */
[----:B------:R-:W-:-:S04]  /*01f0*/  UIADD3 UR11, UP0, UPT, UR6, 0x10, URZ ;  /* 0x00000010060b7890 */ /* 0x000fc8000ff1e0ff */
[----:B------:R-:W-:Y:S02]  /*0200*/  UIADD3.X UR6, UPT, UPT, URZ, UR7, URZ, UP0, !UPT ;  /* 0x00000007ff067290 */ /* 0x000fe400087fe4ff */
[----:B------:R-:W-:-:S04]  /*0210*/  MOV R6, UR11 ;  /* 0x0000000b00067c02 */ /* 0x000fc80008000f00 */
[----:B------:R-:W-:Y:S01]  /*0220*/  MOV R9, UR6 ;  /* 0x0000000600097c02 */ /* 0x000fe20008000f00 */
[----:B------:R-:W-:-:S06]  /*0230*/  UMOV UR6, UR8 ;  /* 0x0000000800067c82 */ /* 0x000fcc0008000000 */
.L_x_7:
[----:B------:R-:W1:Y:S01]  /*0240*/  LDC.64 R10, c[0x0][0x388] ;  /* 0x0000e200ff0a7b82 */ /* 0x000e620000000a00 */
[----:B------:R-:W-:-:S05]  /*0250*/  MOV R8, R6 ;  /* 0x0000000600087202 */ /* 0x000fca0000000f00 */
        /* <DEDUP_REMOVED lines=21> */
[----:B------:R-:W2:Y:S04]  /*03b0*/  LDG.E R14, desc[UR12][R8.64] ;  /* 0x0000000c080e7981 */ /* 0x000ea8000c1e1900 */
[----:B------:R-:W2:Y:S01]  /*03c0*/  LDG.E R16, desc[UR12][R6.64] ;  /* 0x0000000c06107981 */ /* 0x000ea2000c1e1900 */
[----:B------:R-:W-:-:S04]  /*03d0*/  IMAD.WIDE R12, R5, 0x4, R6 ;  /* 0x00000004050c7825 */ /* 0x000fc800078e0206 */
[----:B--2---:R-:W-:-:S05]  /*03e0*/  IMAD R17, R14, R16, R15 ;  /* 0x000000100e117224 */ /* 0x004fca00078e020f */
[----:B------:R2:W-:Y:S04]  /*03f0*/  STG.E desc[UR12][R2.64], R17 ;  /* 0x0000001102007986 */ /* 0x0005e8000c10190c */
[----:B------:R-:W3:Y:S04]  /*0400*/  LDG.E R14, desc[UR12][R8.64+0x4] ;  /* 0x0000040c080e7981 */ /* 0x000ee8000c1e1900 */
[----:B------:R-:W3:Y:S01]  /*0410*/  LDG.E R16, desc[UR12][R12.64] ;  /* 0x0000000c0c107981 */ /* 0x000ee2000c1e1900 */
[----:B------:R-:W-:-:S04]  /*0420*/  IMAD.WIDE R10, R5, 0x4, R12 ;  /* 0x00000004050a7825 */ /* 0x000fc800078e020c */
[----:B---3--:R-:W-:-:S05]  /*0430*/  IMAD R19, R14, R16, R17 ;  /* 0x000000100e137224 */ /* 0x008fca00078e0211 */
[----:B------:R2:W-:Y:S04]  /*0440*/  STG.E desc[UR12][R2.64], R19 ;  /* 0x0000001302007986 */ /* 0x0005e8000c10190c */
[----:B------:R-:W3:Y:S04]  /*0450*/  LDG.E R14, desc[UR12][R8.64+0x8] ;  /* 0x0000080c080e7981 */ /* 0x000ee8000c1e1900 */
[----:B-1----:R-:W3:Y:S02]  /*0460*/  LDG.E R15, desc[UR12][R10.64] ;  /* 0x0000000c0a0f7981 */ /* 0x002ee4000c1e1900 */
[----:B---3--:R-:W-:-:S02]  /*0470*/  IMAD R21, R14, R15, R19 ;  /* 0x0000000f0e157224 */ /* 0x008fc400078e0213 */
[----:B------:R-:W-:-:S03]  /*0480*/  IMAD.WIDE R14, R5, 0x4, R10 ;  /* 0x00000004050e7825 */ /* 0x000fc600078e020a */
[----:B------:R2:W-:Y:S04]  /*0490*/  STG.E desc[UR12][R2.64], R21 ;  /* 0x0000001502007986 */ /* 0x0005e8000c10190c */
[----:B------:R-:W3:Y:S04]  /*04a0*/  LDG.E R14, desc[UR12][R14.64] ;  /* 0x0000000c0e0e7981 */ /* 0x000ee8000c1e1900 */
[----:B------:R-:W3:Y:S01]  /*04b0*/  LDG.E R6, desc[UR12][R8.64+0xc] ;  /* 0x00000c0c08067981 */ /* 0x000ee2000c1e1900 */
[----:B------:R-:W-:-:S04]  /*04c0*/  UIADD3 UR6, UPT, UPT, UR6, 0x8, URZ ;  /* 0x0000000806067890 */ /* 0x000fc8000fffe0ff */
[----:B------:R-:W-:Y:S01]  /*04d0*/  UISETP.NE.AND UP0, UPT, UR6, URZ, UPT ;  /* 0x000000ff0600728c */ /* 0x000fe2000bf05270 */
[----:B------:R-:W-:Y:S01]  /*04e0*/  LEA R4, R5, R4, 0x3 ;  /* 0x0000000405047211 */ /* 0x000fe200078e18ff */
[----:B---3--:R-:W-:-:S05]  /*04f0*/  IMAD R7, R6, R14, R21 ;  /* 0x0000000e06077224 */ /* 0x008fca00078e0215 */
[----:B------:R2:W-:Y:S01]  /*0500*/  STG.E desc[UR12][R2.64], R7 ;  /* 0x0000000702007986 */ /* 0x0005e2000c10190c */
[----:B------:R-:W-:-:S04]  /*0510*/  IADD3 R6, P0, PT, R8, 0x20, RZ ;  /* 0x0000002008067810 */ /* 0x000fc80007f1e0ff */
[----:B------:R-:W-:Y:S01]  /*0520*/  IADD3.X R9, PT, PT, RZ, R9, RZ, P0, !PT ;  /* 0x00000009ff097210 */ /* 0x000fe200007fe4ff */
[----:B------:R-:W-:Y:S08]  /*0530*/  BRA.U UP0, `(.L_x_7) ;  /* 0xfffffffd00407547 */ /* 0x000ff0000b83ffff */
[----:B------:R-:W-:-:S07]  /*0540*/  MOV R4, UR10 ;  /* 0x0000000a00047c02 */ /* 0x000fce0008000f00 */
.L_x_6:
[----:B------:R-:W-:-:S09]  /*0550*/  UISETP.NE.AND UP0, UPT, UR9, URZ, UPT ;  /* 0x000000ff0900728c */ /* 0x000fd2000bf05270 */
[----:B------:R-:W-:Y:S05]  /*0560*/  BRA.U !UP0, `(.L_x_8) ;  /* 0x00000005081c7547 */ /* 0x000fea000b800000 */
[----:B------:R-:W-:Y:S02]  /*0570*/  UIADD3 UR6, UPT, UPT, UR9, -0x1, URZ ;  /* 0xffffffff09067890 */ /* 0x000fe4000fffe0ff */
[----:B------:R-:W-:Y:S02]  /*0580*/  UISETP.NE.AND UP1, UPT, UR5, URZ, UPT ;  /* 0x000000ff0500728c */ /* 0x000fe4000bf25270 */
[----:B------:R-:W-:-:S09]  /*0590*/  UISETP.GE.U32.AND UP0, UPT, UR6, 0x3, UPT ;  /* 0x000000030600788c */ /* 0x000fd2000bf06070 */
[----:B------:R-:W-:Y:S05]  /*05a0*/  BRA.U !UP0, `(.L_x_9) ;  /* 0x00000001087c7547 */ /* 0x000fea000b800000 */
[----:B------:R-:W1:Y:S01]  /*05b0*/  LDC.64 R10, c[0x0][0x380] ;  /* 0x0000e000ff0a7b82 */ /* 0x000e620000000a00 */
[C---:B------:R-:W-:Y:S01]  /*05c0*/  IADD3 R9, PT, PT, R4.reuse, UR14, RZ ;  /* 0x0000000e04097c10 */ /* 0x040fe2000fffe0ff */
[----:B------:R-:W-:-:S06]  /*05d0*/  IMAD R15, R4, R5, R0 ;  /* 0x00000005040f7224 */ /* 0x000fcc00078e0200 */
[----:B------:R-:W3:Y:S08]  /*05e0*/  LDC.64 R12, c[0x0][0x388] ;  /* 0x0000e200ff0c7b82 */ /* 0x000ef00000000a00 */
[----:B--2---:R-:W2:Y:S01]  /*05f0*/  LDC.64 R16, c[0x0][0x380] ;  /* 0x0000e000ff107b82 */ /* 0x004ea20000000a00 */
[----:B-1----:R-:W-:-:S06]  /*0600*/  IMAD.WIDE.U32 R10, R9, 0x4, R10 ;  /* 0x00000004090a7825 */ /* 0x002fcc00078e000a */
[----:B------:R-:W4:Y:S01]  /*0610*/  LDG.E R10, desc[UR12][R10.64] ;  /* 0x0000000c0a0a7981 */ /* 0x000f22000c1e1900 */
[----:B---3--:R-:W-:-:S05]  /*0620*/  IMAD.WIDE R12, R15, 0x4, R12 ;  /* 0x000000040f0c7825 */ /* 0x008fca00078e020c */
[----:B------:R-:W4:Y:S01]  /*0630*/  LDG.E R6, desc[UR12][R12.64] ;  /* 0x0000000c0c067981 */ /* 0x000f22000c1e1900 */
[----:B------:R-:W-:-:S04]  /*0640*/  IADD3 R9, P0, PT, R4, UR14, RZ ;  /* 0x0000000e04097c10 */ /* 0x000fc8000ff1e0ff */
[----:B------:R-:W-:Y:S02]  /*0650*/  IADD3.X R14, PT, PT, RZ, RZ, RZ, P0, !PT ;  /* 0x000000ffff0e7210 */ /* 0x000fe400007fe4ff */
[----:B--2---:R-:W-:-:S04]  /*0660*/  LEA R8, P0, R9, R16, 0x2 ;  /* 0x0000001009087211 */ /* 0x004fc800078010ff */
[----:B------:R-:W-:Y:S01]  /*0670*/  LEA.HI.X R9, R9, R17, R14, 0x2, P0 ;  /* 0x0000001109097211 */ /* 0x000fe200000f140e */
[----:B----4-:R-:W-:Y:S02]  /*0680*/  IMAD R15, R10, R6, R7 ;  /* 0x000000060a0f7224 */ /* 0x010fe400078e0207 */
[----:B------:R-:W-:-:S03]  /*0690*/  IMAD.WIDE R6, R5, 0x4, R12 ;  /* 0x0000000405067825 */ /* 0x000fc600078e020c */
[----:B------:R1:W-:Y:S04]  /*06a0*/  STG.E desc[UR12][R2.64], R15 ;  /* 0x0000000f02007986 */ /* 0x0003e8000c10190c */
[----:B------:R-:W2:Y:S04]  /*06b0*/  LDG.E R14, desc[UR12][R6.64] ;  /* 0x0000000c060e7981 */ /* 0x000ea8000c1e1900 */
[----:B------:R-:W2:Y:S02]  /*06c0*/  LDG.E R10, desc[UR12][R8.64+0x4] ;  /* 0x0000040c080a7981 */ /* 0x000ea4000c1e1900 */
[----:B--2---:R-:W-:-:S02]  /*06d0*/  IMAD R17, R10, R14, R15 ;  /* 0x0000000e0a117224 */ /* 0x004fc400078e020f */
        /* <DEDUP_REMOVED lines=12> */
.L_x_9:
[----:B------:R-:W-:Y:S05]  /*07a0*/  BRA.U !UP1, `(.L_x_8) ;  /* 0x00000001098c7547 */ /* 0x000fea000b800000 */
[----:B------:R-:W-:Y:S02]  /*07b0*/  UISETP.NE.AND UP0, UPT, UR5, 0x1, UPT ;  /* 0x000000010500788c */ /* 0x000fe4000bf05270 */
[----:B------:R-:W-:-:S07]  /*07c0*/  ULOP3.LUT UP1, URZ, UR15, 0x1, URZ, 0xc0, !UPT ;  /* 0x000000010fff7892 */ /* 0x000fce000f82c0ff */
[----:B------:R-:W-:Y:S05]  /*07d0*/  BRA.U !UP0, `(.L_x_10) ;  /* 0x0000000108547547 */ /* 0x000fea000b800000 */
[----:B------:R-:W3:Y:S01]  /*07e0*/  LDC.64 R8, c[0x0][0x380] ;  /* 0x0000e000ff087b82 */ /* 0x000ee20000000a00 */
[C---:B------:R-:W-:Y:S01]  /*07f0*/  IADD3 R13, PT, PT, R4.reuse, UR14, RZ ;  /* 0x0000000e040d7c10 */ /* 0x040fe2000fffe0ff */
[----:B-1----:R-:W-:-:S06]  /*0800*/  IMAD R15, R4, R5, R0 ;  /* 0x00000005040f7224 */ /* 0x002fcc00078e0200 */
[----:B------:R-:W1:Y:S08]  /*0810*/  LDC.64 R10, c[0x0][0x388] ;  /* 0x0000e200ff0a7b82 */ /* 0x000e700000000a00 */
[----:B--2---:R-:W2:Y:S01]  /*0820*/  LDC.64 R16, c[0x0][0x380] ;  /* 0x0000e000ff107b82 */ /* 0x004ea20000000a00 */
[----:B---3--:R-:W-:-:S06]  /*0830*/  IMAD.WIDE.U32 R8, R13, 0x4, R8 ;  /* 0x000000040d087825 */ /* 0x008fcc00078e0008 */
[----:B------:R-:W3:Y:S01]  /*0840*/  LDG.E R8, desc[UR12][R8.64] ;  /* 0x0000000c08087981 */ /* 0x000ee2000c1e1900 */
[----:B-1----:R-:W-:-:S05]  /*0850*/  IMAD.WIDE R10, R15, 0x4, R10 ;  /* 0x000000040f0a7825 */ /* 0x002fca00078e020a */
[----:B------:R-:W3:Y:S01]  /*0860*/  LDG.E R6, desc[UR12][R10.64] ;  /* 0x0000000c0a067981 */ /* 0x000ee2000c1e1900 */
[----:B------:R-:W-:-:S04]  /*0870*/  IADD3 R13, P0, PT, R4, UR14, RZ ;  /* 0x0000000e040d7c10 */ /* 0x000fc8000ff1e0ff */
[----:B------:R-:W-:Y:S02]  /*0880*/  IADD3.X R14, PT, PT, RZ, RZ, RZ, P0, !PT ;  /* 0x000000ffff0e7210 */ /* 0x000fe400007fe4ff */
[----:B--2---:R-:W-:-:S04]  /*0890*/  LEA R12, P0, R13, R16, 0x2 ;  /* 0x000000100d0c7211 */ /* 0x004fc800078010ff */
[----:B------:R-:W-:Y:S01]  /*08a0*/  LEA.HI.X R13, R13, R17, R14, 0x2, P0 ;  /* 0x000000110d0d7211 */ /* 0x000fe200000f140e */
[----:B------:R-:W-:-:S04]  /*08b0*/  IMAD.WIDE R14, R5, 0x4, R10 ;  /* 0x00000004050e7825 */ /* 0x000fc800078e020a */
[----:B---3--:R-:W-:-:S05]  /*08c0*/  IMAD R17, R8, R6, R7 ;  /* 0x0000000608117224 */ /* 0x008fca00078e0207 */
[----:B------:R3:W-:Y:S04]  /*08d0*/  STG.E desc[UR12][R2.64], R17 ;  /* 0x0000001102007986 */ /* 0x0007e8000c10190c */
[----:B------:R-:W2:Y:S04]  /*08e0*/  LDG.E R12, desc[UR12][R12.64+0x4] ;  /* 0x0000040c0c0c7981 */ /* 0x000ea8000c1e1900 */
[----:B------:R-:W2:Y:S01]  /*08f0*/  LDG.E R14, desc[UR12][R14.64] ;  /* 0x0000000c0e0e7981 */ /* 0x000ea2000c1e1900 */
[----:B------:R-:W-:Y:S01]  /*0900*/  IADD3 R4, PT, PT, R4, 0x2, RZ ;  /* 0x0000000204047810 */ /* 0x000fe20007ffe0ff */
[----:B--2---:R-:W-:-:S05]  /*0910*/  IMAD R7, R12, R14, R17 ;  /* 0x0000000e0c077224 */ /* 0x004fca00078e0211 */
[----:B------:R3:W-:Y:S02]  /*0920*/  STG.E desc[UR12][R2.64], R7 ;  /* 0x0000000702007986 */ /* 0x0007e4000c10190c */
.L_x_10:
[----:B------:R-:W-:Y:S05]  /*0930*/  BRA.U !UP1, `(.L_x_8) ;  /* 0x0000000109287547 */ /* 0x000fea000b800000 */
[----:B------:R-:W4:Y:S01]  /*0940*/  LDC.64 R8, c[0x0][0x380] ;  /* 0x0000e000ff087b82 */ /* 0x000f220000000a00 */
[C---:B------:R-:W-:Y:S01]  /*0950*/  IADD3 R13, PT, PT, R4.reuse, UR14, RZ ;  /* 0x0000000e040d7c10 */ /* 0x040fe2000fffe0ff */
[----:B-1----:R-:W-:-:S06]  /*0960*/  IMAD R15, R4, R5, R0 ;  /* 0x00000005040f7224 */ /* 0x002fcc00078e0200 */
[----:B------:R-:W1:Y:S01]  /*0970*/  LDC.64 R10, c[0x0][0x388] ;  /* 0x0000e200ff0a7b82 */ /* 0x000e620000000a00 */
[----:B----4-:R-:W-:-:S06]  /*0980*/  IMAD.WIDE.U32 R4, R13, 0x4, R8 ;  /* 0x000000040d047825 */ /* 0x010fcc00078e0008 */
[----:B------:R-:W2:Y:S01]  /*0990*/  LDG.E R4, desc[UR12][R4.64] ;  /* 0x0000000c04047981 */ /* 0x000ea2000c1e1900 */
[----:B-1----:R-:W-:-:S06]  /*09a0*/  IMAD.WIDE R8, R15, 0x4, R10 ;  /* 0x000000040f087825 */ /* 0x002fcc00078e020a */
[----:B------:R-:W2:Y:S02]  /*09b0*/  LDG.E R8, desc[UR12][R8.64] ;  /* 0x0000000c08087981 */ /* 0x000ea4000c1e1900 */
[----:B--23--:R-:W-:-:S05]  /*09c0*/  IMAD R7, R4, R8, R7 ;  /* 0x0000000804077224 */ /* 0x00cfca00078e0207 */
[----:B------:R4:W-:Y:S02]  /*09d0*/  STG.E desc[UR12][R2.64], R7 ;  /* 0x0000000702007986 */ /* 0x0009e4000c10190c */
.L_x_8:
[----:B01234-:R-:W0:Y:S01]  /*09e0*/  LDC R2, c[0x0][0x398] ;  /* 0x0000e600ff027b82 */ /* 0x01fe220000000800 */
[----:B------:R-:W-:-:S06]  /*09f0*/  UIADD3 UR4, UPT, UPT, UR4, 0x1, URZ ;  /* 0x0000000104047890 */ /* 0x000fcc000fffe0ff */
[----:B0-----:R-:W-:-:S13]  /*0a00*/  ISETP.NE.AND P0, PT, R2, UR4, PT ;  /* 0x0000000402007c0c */ /* 0x001fda000bf05270 */
[----:B------:R-:W-:Y:S05]  /*0a10*/  @!P0 EXIT ;  /* 0x000000000000894d */ /* 0x000fea0003800000 */
[----:B------:R-:W-:Y:S05]  /*0a20*/  BRA `(.L_x_11) ;  /* 0xfffffff400b47947 */ /* 0x000fea000383ffff */
.L_x_5:
[C---:B------:R-:W-:Y:S01]  /*0a30*/  ISETP.GE.U32.AND P1, PT, R2.reuse, 0x8, PT ;  /* 0x000000080200780c */ /* 0x040fe20003f26070 */
[----:B------:R-:W-:Y:S01]  /*0a40*/  HFMA2 R4, -RZ, RZ, 0, 0 ;  /* 0x00000000ff047431 */ /* 0x000fe200000001ff */
[----:B------:R-:W-:-:S04]  /*0a50*/  LOP3.LUT R5, R2, 0x7, RZ, 0xc0, !PT ;  /* 0x0000000702057812 */ /* 0x000fc800078ec0ff */
[----:B------:R-:W-:-:S07]  /*0a60*/  ISETP.NE.AND P0, PT, R5, RZ, PT ;  /* 0x000000ff0500720c */ /* 0x000fce0003f05270 */
[----:B------:R-:W-:Y:S06]  /*0a70*/  @!P1 BRA `(.L_x_12) ;  /* 0x00000000005c9947 */ /* 0x000fec0003800000 */
[----:B------:R-:W0:Y:S01]  /*0a80*/  LDC.64 R6, c[0x0][0x390] ;  /* 0x0000e400ff067b82 */ /* 0x000e220000000a00 */
[----:B------:R-:W-:Y:S01]  /*0a90*/  LOP3.LUT R4, R2, 0x7ffffff8, RZ, 0xc0, !PT ;  /* 0x7ffffff802047812 */ /* 0x000fe200078ec0ff */
[----:B------:R-:W-:-:S06]  /*0aa0*/  UMOV UR4, URZ ;  /* 0x000000ff00047c82 */ /* 0x000fcc0008000000 */
.L_x_13:
[----:B-1----:R-:W-:Y:S01]  /*0ab0*/  IMAD R9, R3, UR4, R0 ;  /* 0x0000000403097c24 */ /* 0x002fe2000f8e0200 */
[----:B------:R-:W-:-:S03]  /*0ac0*/  UIADD3 UR4, UPT, UPT, UR4, 0x8, URZ ;  /* 0x0000000804047890 */ /* 0x000fc6000fffe0ff */
[----:B0-----:R-:W-:-:S03]  /*0ad0*/  IMAD.WIDE R8, R9, 0x4, R6 ;  /* 0x0000000409087825 */ /* 0x001fc600078e0206 */
[----:B------:R-:W-:Y:S02]  /*0ae0*/  ISETP.NE.AND P1, PT, R4, UR4, PT ;  /* 0x0000000404007c0c */ /* 0x000fe4000bf25270 */
[----:B------:R1:W-:Y:S01]  /*0af0*/  STG.E desc[UR12][R8.64], RZ ;  /* 0x000000ff08007986 */ /* 0x0003e2000c10190c */
[----:B------:R-:W-:-:S05]  /*0b00*/  IMAD.WIDE R10, R3, 0x4, R8 ;  /* 0x00000004030a7825 */ /* 0x000fca00078e0208 */
        /* <DEDUP_REMOVED lines=13> */
[----:B------:R-:W-:Y:S05]  /*0be0*/  @P1 BRA `(.L_x_13) ;  /* 0xfffffffc00b01947 */ /* 0x000fea000383ffff */
.L_x_12:
[----:B------:R-:W-:Y:S05]  /*0bf0*/  @!P0 EXIT ;  /* 0x000000000000894d */ /* 0x000fea0003800000 */
[----:B------:R-:W-:Y:S02]  /*0c00*/  ISETP.GE.U32.AND P0, PT, R5, 0x4, PT ;  /* 0x000000040500780c */ /* 0x000fe40003f06070 */
[----:B-1----:R-:W-:-:S04]  /*0c10*/  LOP3.LUT R14, R2, 0x3, RZ, 0xc0, !PT ;  /* 0x00000003020e7812 */ /* 0x002fc800078ec0ff */
[----:B------:R-:W-:-:S07]  /*0c20*/  ISETP.NE.AND P1, PT, R14, RZ, PT ;  /* 0x000000ff0e00720c */ /* 0x000fce0003f25270 */
[----:B------:R-:W-:Y:S06]  /*0c30*/  @!P0 BRA `(.L_x_14) ;  /* 0x00000000002c8947 */ /* 0x000fec0003800000 */
[----:B------:R-:W0:Y:S01]  /*0c40*/  LDC.64 R6, c[0x0][0x390] ;  /* 0x0000e400ff067b82 */ /* 0x000e220000000a00 */
[C---:B------:R-:W-:Y:S01]  /*0c50*/  IMAD R5, R4.reuse, R3, R0 ;  /* 0x0000000304057224 */ /* 0x040fe200078e0200 */
[----:B------:R-:W-:-:S03]  /*0c60*/  IADD3 R4, PT, PT, R4, 0x4, RZ ;  /* 0x0000000404047810 */ /* 0x000fc60007ffe0ff */
[----:B0-----:R-:W-:-:S05]  /*0c70*/  IMAD.WIDE R6, R5, 0x4, R6 ;  /* 0x0000000405067825 */ /* 0x001fca00078e0206 */
[----:B------:R0:W-:Y:S01]  /*0c80*/  STG.E desc[UR12][R6.64], RZ ;  /* 0x000000ff06007986 */ /* 0x0001e2000c10190c */
[----:B------:R-:W-:-:S05]  /*0c90*/  IMAD.WIDE R8, R3, 0x4, R6 ;  /* 0x0000000403087825 */ /* 0x000fca00078e0206 */
[----:B------:R0:W-:Y:S01]  /*0ca0*/  STG.E desc[UR12][R8.64], RZ ;  /* 0x000000ff08007986 */ /* 0x0001e2000c10190c */
[----:B------:R-:W-:-:S05]  /*0cb0*/  IMAD.WIDE R10, R3, 0x4, R8 ;  /* 0x00000004030a7825 */ /* 0x000fca00078e0208 */
[----:B------:R0:W-:Y:S01]  /*0cc0*/  STG.E desc[UR12][R10.64], RZ ;  /* 0x000000ff0a007986 */ /* 0x0001e2000c10190c */
[----:B------:R-:W-:-:S05]  /*0cd0*/  IMAD.WIDE R12, R3, 0x4, R10 ;  /* 0x00000004030c7825 */ /* 0x000fca00078e020a */
[----:B------:R0:W-:Y:S02]  /*0ce0*/  STG.E desc[UR12][R12.64], RZ ;  /* 0x000000ff0c007986 */ /* 0x0001e4000c10190c */
.L_x_14:
[----:B------:R-:W-:Y:S05]  /*0cf0*/  @!P1 EXIT ;  /* 0x000000000000994d */ /* 0x000fea0003800000 */
[----:B------:R-:W-:Y:S02]  /*0d00*/  ISETP.NE.AND P0, PT, R14, 0x1, PT ;  /* 0x000000010e00780c */ /* 0x000fe40003f05270 */
[----:B------:R-:W-:-:S04]  /*0d10*/  LOP3.LUT R2, R2, 0x1, RZ, 0xc0, !PT ;  /* 0x0000000102027812 */ /* 0x000fc800078ec0ff */
[----:B------:R-:W-:-:S07]  /*0d20*/  ISETP.NE.U32.AND P1, PT, R2, 0x1, PT ;  /* 0x000000010200780c */ /* 0x000fce0003f25070 */
[----:B------:R-:W-:Y:S06]  /*0d30*/  @!P0 BRA `(.L_x_15) ;  /* 0x00000000001c8947 */ /* 0x000fec0003800000 */
[----:B0-----:R-:W0:Y:S01]  /*0d40*/  LDC.64 R6, c[0x0][0x390] ;  /* 0x0000e400ff067b82 */ /* 0x001e220000000a00 */
[C---:B------:R-:W-:Y:S01]  /*0d50*/  IMAD R5, R4.reuse, R3, R0 ;  /* 0x0000000304057224 */ /* 0x040fe200078e0200 */
[----:B------:R-:W-:-:S03]  /*0d60*/  IADD3 R4, PT, PT, R4, 0x2, RZ ;  /* 0x0000000204047810 */ /* 0x000fc60007ffe0ff */
[----:B0-----:R-:W-:-:S05]  /*0d70*/  IMAD.WIDE R6, R5, 0x4, R6 ;  /* 0x0000000405067825 */ /* 0x001fca00078e0206 */
[----:B------:R1:W-:Y:S01]  /*0d80*/  STG.E desc[UR12][R6.64], RZ ;  /* 0x000000ff06007986 */ /* 0x0003e2000c10190c */
[----:B------:R-:W-:-:S05]  /*0d90*/  IMAD.WIDE R8, R3, 0x4, R6 ;  /* 0x0000000403087825 */ /* 0x000fca00078e0206 */
[----:B------:R1:W-:Y:S02]  /*0da0*/  STG.E desc[UR12][R8.64], RZ ;  /* 0x000000ff08007986 */ /* 0x0003e4000c10190c */
.L_x_15:
[----:B------:R-:W-:Y:S05]  /*0db0*/  @P1 EXIT ;  /* 0x000000000000194d */ /* 0x000fea0003800000 */
[----:B01----:R-:W0:Y:S01]  /*0dc0*/  LDC.64 R6, c[0x0][0x390] ;  /* 0x0000e400ff067b82 */ /* 0x003e220000000a00 */
[----:B------:R-:W-:-:S04]  /*0dd0*/  IMAD R3, R4, R3, R0 ;  /* 0x0000000304037224 */ /* 0x000fc800078e0200 */
[----:B0-----:R-:W-:-:S05]  /*0de0*/  IMAD.WIDE R2, R3, 0x4, R6 ;  /* 0x0000000403027825 */ /* 0x001fca00078e0206 */
[----:B------:R-:W-:Y:S01]  /*0df0*/  STG.E desc[UR12][R2.64], RZ ;  /* 0x000000ff02007986 */ /* 0x000fe2000c10190c */
[----:B------:R-:W-:Y:S05]  /*0e00*/  EXIT ;  /* 0x000000000000794d */ /* 0x000fea0003800000 */
.L_x_16:
        /* <DEDUP_REMOVED lines=15> */
.L_x_30:


//--------------------- .text._Z14matmul_rowwisePiS_S_iii --------------------------
	.section	.text._Z14matmul_rowwisePiS_S_iii,"ax",@progbits
	.align	128
        .global         _Z14matmul_rowwisePiS_S_iii
        .type           _Z14matmul_rowwisePiS_S_iii,@function
        .size           _Z14matmul_rowwisePiS_S_iii,(.L_x_31 - _Z14matmul_rowwisePiS_S_iii)
        .other          _Z14matmul_rowwisePiS_S_iii,@"STO_CUDA_ENTRY STV_DEFAULT"
_Z14matmul_rowwisePiS_S_iii:
.text._Z14matmul_rowwisePiS_S_iii:
[----:B------:R-:W-:Y:S01]  /*0000*/  LDC R1, c[0x0][0x37c] ;  /* 0x0000df00ff017b82 */ /* 0x000fe20000000800 */
[----:B------:R-:W0:Y:S07]  /*0010*/  S2R R2, SR_TID.X ;  /* 0x0000000000027919 */ /* 0x000e2e0000002100 */
[----:B------:R-:W1:Y:S01]  /*0020*/  LDC R11, c[0x0][0x3a0] ;  /* 0x0000e800ff0b7b82 */ /* 0x000e620000000800 */
[----:B------:R-:W0:Y:S01]  /*0030*/  LDCU UR4, c[0x0][0x398] ;  /* 0x00007300ff0477ac */ /* 0x000e220008000800 */
[----:B-1----:R-:W-:-:S04]  /*0040*/  ISETP.GE.AND P0, PT, R11, 0x1, PT ;  /* 0x000000010b00780c */ /* 0x002fc80003f06270 */
[----:B0-----:R-:W-:-:S13]  /*0050*/  ISETP.GE.OR P0, PT, R2, UR4, !P0 ;  /* 0x0000000402007c0c */ /* 0x001fda000c706670 */
[----:B------:R-:W-:Y:S05]  /*0060*/  @P0 EXIT ;  /* 0x000000000000094d */ /* 0x000fea0003800000 */
[----:B------:R-:W0:Y:S01]  /*0070*/  LDCU UR5, c[0x0][0x39c] ;  /* 0x00007380ff0577ac */ /* 0x000e220008000800 */
[----:B------:R-:W-:Y:S01]  /*0080*/  IMAD R0, R2, R11, RZ ;  /* 0x0000000b02007224 */ /* 0x000fe200078e02ff */
[----:B------:R-:W1:Y:S01]  /*0090*/  LDCU.64 UR10, c[0x0][0x358] ;  /* 0x00006b00ff0a77ac */ /* 0x000e620008000a00 */
[----:B0-----:R-:W-:-:S09]  /*00a0*/  UISETP.GE.AND UP0, UPT, UR5, 0x1, UPT ;  /* 0x000000010500788c */ /* 0x001fd2000bf06270 */
[----:B-1----:R-:W-:Y:S05]  /*00b0*/  BRA.U !UP0, `(.L_x_17) ;  /* 0x0000000908b87547 */ /* 0x002fea000b800000 */
[----:B------:R-:W0:Y:S01]  /*00c0*/  LDC.64 R4, c[0x0][0x380] ;  /* 0x0000e000ff047b82 */ /* 0x000e220000000a00 */
[----:B------:R-:W-:Y:S02]  /*00d0*/  IMAD R2, R2, UR5, RZ ;  /* 0x0000000502027c24 */ /* 0x000fe4000f8e02ff */
[----:B------:R-:W-:Y:S01]  /*00e0*/  HFMA2 R7, -RZ, RZ, 0, 0 ;  /* 0x00000000ff077431 */ /* 0x000fe200000001ff */
[----:B------:R-:W-:Y:S02]  /*00f0*/  ULOP3.LUT UR6, UR5, 0x7ffffff8, URZ, 0xc0, !UPT ;  /* 0x7ffffff805067892 */ /* 0x000fe4000f8ec0ff */
[----:B------:R-:W-:Y:S02]  /*0100*/  ULOP3.LUT UR8, UR5, 0x7, URZ, 0xc0, !UPT ;  /* 0x0000000705087892 */ /* 0x000fe4000f8ec0ff */
[----:B------:R-:W-:Y:S02]  /*0110*/  ULOP3.LUT UR5, UR5, 0x3, URZ, 0xc0, !UPT ;  /* 0x0000000305057892 */ /* 0x000fe4000f8ec0ff */
[----:B------:R-:W-:Y:S01]  /*0120*/  UIADD3 UR7, UPT, UPT, -UR6, URZ, URZ ;  /* 0x000000ff06077290 */ /* 0x000fe2000fffe1ff */
[----:B0-----:R-:W-:-:S03]  /*0130*/  IMAD.WIDE.U32 R4, R2, 0x4, R4 ;  /* 0x0000000402047825 */ /* 0x001fc600078e0004 */
[----:B------:R-:W-:-:S04]  /*0140*/  IADD3 R3, P0, PT, R4, 0x10, RZ ;  /* 0x0000001004037810 */ /* 0x000fc80007f1e0ff */
[----:B------:R-:W-:Y:S02]  /*0150*/  IADD3.X R4, PT, PT, RZ, R5, RZ, P0, !PT ;  /* 0x00000005ff047210 */ /* 0x000fe400007fe4ff */
[----:B------:R-:W-:-:S07]  /*0160*/  SHF.L.U32 R5, R11, 0x3, RZ ;  /* 0x000000030b057819 */ /* 0x000fce00000006ff */
.L_x_23:
[----:B01234-:R-:W0:Y:S01]  /*0170*/  LDC.64 R12, c[0x0][0x390] ;  /* 0x0000e400ff0c7b82 */ /* 0x01fe220000000a00 */
[----:B------:R-:W-:Y:S01]  /*0180*/  IMAD.IADD R9, R0, 0x1, R7 ;  /* 0x0000000100097824 */ /* 0x000fe200078e0207 */
[----:B------:R-:W1:Y:S01]  /*0190*/  LDCU UR14, c[0x0][0x39c] ;  /* 0x00007380ff0e77ac */ /* 0x000e620008000800 */
[----:B------:R-:W-:Y:S01]  /*01a0*/  MOV R23, RZ ;  /* 0x000000ff00177202 */ /* 0x000fe20000000f00 */
[----:B------:R-:W-:Y:S01]  /*01b0*/  UMOV UR4, URZ ;  /* 0x000000ff00047c82 */ /* 0x000fe20008000000 */
[----:B-1----:R-:W-:Y:S01]  /*01c0*/  UISETP.GE.U32.AND UP0, UPT, UR14, 0x8, UPT ;  /* 0x000000080e00788c */ /* 0x002fe2000bf06070 */
[----:B0-----:R-:W-:-:S05]  /*01d0*/  IMAD.WIDE.U32 R12, R9, 0x4, R12 ;  /* 0x00000004090c7825 */ /* 0x001fca00078e000c */
[----:B------:R0:W-:Y:S03]  /*01e0*/  STG.E desc[UR10][R12.64], RZ ;  /* 0x000000ff0c007986 */ /* 0x0001e6000c10190a */
[----:B------:R-:W-:Y:S05]  /*01f0*/  BRA.U !UP0, `(.L_x_18) ;  /* 0x0000000508147547 */ /* 0x000fea000b800000 */
[----:B------:R-:W1:Y:S01]  /*0200*/  LDC R14, c[0x0][0x3a0] ;  /* 0x0000e800ff0e7b82 */ /* 0x000e620000000800 */
[----:B------:R-:W-:Y:S01]  /*0210*/  MOV R23, RZ ;  /* 0x000000ff00177202 */ /* 0x000fe20000000f00 */
[----:B------:R-:W-:Y:S01]  /*0220*/  IMAD.MOV.U32 R25, RZ, RZ, R4 ;  /* 0x000000ffff197224 */ /* 0x000fe200078e0004 */
[----:B------:R-:W-:Y:S01]  /*0230*/  MOV R28, R3 ;  /* 0x00000003001c7202 */ /* 0x000fe20000000f00 */
[----:B------:R-:W-:-:S04]  /*0240*/  UMOV UR4, UR7 ;  /* 0x0000000700047c82 */ /* 0x000fc80008000000 */
[----:B------:R-:W2:Y:S01]  /*0250*/  LDC.64 R16, c[0x0][0x388] ;  /* 0x0000e200ff107b82 */ /* 0x000ea20000000a00 */
[C---:B-1----:R-:W-:Y:S01]  /*0260*/  IADD3 R6, PT, PT, R7.reuse, R14, RZ ;  /* 0x0000000e07067210 */ /* 0x042fe20007ffe0ff */
[C-C-:B------:R-:W-:Y:S01]  /*0270*/  IMAD R10, R14.reuse, 0x3, R7.reuse ;  /* 0x000000030e0a7824 */ /* 0x140fe200078e0207 */
[CC--:B------:R-:W-:Y:S01]  /*0280*/  LEA R8, R14.reuse, R7.reuse, 0x1 ;  /* 0x000000070e087211 */ /* 0x0c0fe200078e08ff */
[C-C-:B------:R-:W-:Y:S01]  /*0290*/  IMAD R11, R14.reuse, 0x5, R7.reuse ;  /* 0x000000050e0b7824 */ /* 0x140fe200078e0207 */
[C---:B------:R-:W-:Y:S01]  /*02a0*/  LEA R9, R14.reuse, R7, 0x2 ;  /* 0x000000070e097211 */ /* 0x040fe200078e10ff */
[C-C-:B------:R-:W-:Y:S02]  /*02b0*/  IMAD R26, R14.reuse, 0x6, R7.reuse ;  /* 0x000000060e1a7824 */ /* 0x140fe400078e0207 */
[----:B------:R-:W-:Y:S02]  /*02c0*/  IMAD R27, R14, 0x7, R7 ;  /* 0x000000070e1b7824 */ /* 0x000fe400078e0207 */
[----:B--2---:R-:W-:-:S07]  /*02d0*/  IMAD.WIDE.U32 R14, R7, 0x4, R16 ;  /* 0x00000004070e7825 */ /* 0x004fce00078e0010 */
.L_x_19:
[----:B------:R-:W-:Y:S01]  /*02e0*/  IMAD.MOV.U32 R18, RZ, RZ, R28 ;  /* 0x000000ffff127224 */ /* 0x000fe200078e001c */
[----:B------:R-:W-:Y:S01]  /*02f0*/  MOV R19, R25 ;  /* 0x0000001900137202 */ /* 0x000fe20000000f00 */
[----:B------:R-:W2:Y:S04]  /*0300*/  LDG.E R21, desc[UR10][R14.64] ;  /* 0x0000000a0e157981 */ /* 0x000ea8000c1e1900 */
[----:B------:R-:W2:Y:S02]  /*0310*/  LDG.E R20, desc[UR10][R18.64+-0x10] ;  /* 0xfffff00a12147981 */ /* 0x000ea4000c1e1900 */
[----:B--23--:R-:W-:Y:S02]  /*0320*/  IMAD R29, R20, R21, R23 ;  /* 0x00000015141d7224 */ /* 0x00cfe400078e0217 */
[----:B------:R-:W-:-:S03]  /*0330*/  IMAD.WIDE.U32 R20, R6, 0x4, R16 ;  /* 0x0000000406147825 */ /* 0x000fc600078e0010 */
[----:B------:R1:W-:Y:S04]  /*0340*/  STG.E desc[UR10][R12.64], R29 ;  /* 0x0000001d0c007986 */ /* 0x0003e8000c10190a */
[----:B------:R-:W2:Y:S04]  /*0350*/  LDG.E R20, desc[UR10][R20.64] ;  /* 0x0000000a14147981 */ /* 0x000ea8000c1e1900 */
[----:B------:R-:W2:Y:S02]  /*0360*/  LDG.E R22, desc[UR10][R18.64+-0xc] ;  /* 0xfffff40a12167981 */ /* 0x000ea4000c1e1900 */
[----:B--2---:R-:W-:-:S02]  /*0370*/  IMAD R28, R22, R20, R29 ;  /* 0x00000014161c7224 */ /* 0x004fc400078e021d */
[----:B------:R-:W-:-:S03]  /*0380*/  IMAD.WIDE.U32 R22, R8, 0x4, R16 ;  /* 0x0000000408167825 */ /* 0x000fc600078e0010 */
[----:B------:R-:W-:Y:S04]  /*0390*/  STG.E desc[UR10][R12.64], R28 ;  /* 0x0000001c0c007986 */ /* 0x000fe8000c10190a */
[----:B------:R-:W1:Y:S04]  /*03a0*/  LDG.E R22, desc[UR10][R22.64] ;  /* 0x0000000a16167981 */ /* 0x000e68000c1e1900 */
[----:B------:R-:W1:Y:S02]  /*03b0*/  LDG.E R25, desc[UR10][R18.64+-0x8] ;  /* 0xfffff80a12197981 */ /* 0x000e64000c1e1900 */
[----:B-1----:R-:W-:-:S02]  /*03c0*/  IMAD R29, R25, R22, R28 ;  /* 0x00000016191d7224 */ /* 0x002fc400078e021c */
[----:B------:R-:W-:-:S03]  /*03d0*/  IMAD.WIDE.U32 R24, R10, 0x4, R16 ;  /* 0x000000040a187825 */ /* 0x000fc600078e0010 */
[----:B------:R1:W-:Y:S04]  /*03e0*/  STG.E desc[UR10][R12.64], R29 ;  /* 0x0000001d0c007986 */ /* 0x0003e8000c10190a */
[----:B------:R-:W1:Y:S04]  /*03f0*/  LDG.E R24, desc[UR10][R24.64] ;  /* 0x0000000a18187981 */ /* 0x000e68000c1e1900 */
[----:B------:R-:W1:Y:S02]  /*0400*/  LDG.E R20, desc[UR10][R18.64+-0x4] ;  /* 0xfffffc0a12147981 */ /* 0x000e64000c1e1900 */
[----:B-1----:R-:W-:-:S02]  /*0410*/  IMAD R29, R20, R24, R29 ;  /* 0x00000018141d7224 */ /* 0x002fc400078e021d */
[----:B------:R-:W-:-:S03]  /*0420*/  IMAD.WIDE.U32 R20, R9, 0x4, R16 ;  /* 0x0000000409147825 */ /* 0x000fc600078e0010 */
[----:B------:R1:W-:Y:S04]  /*0430*/  STG.E desc[UR10][R12.64], R29 ;  /* 0x0000001d0c007986 */ /* 0x0003e8000c10190a */
[----:B------:R-:W2:Y:S04]  /*0440*/  LDG.E R20, desc[UR10][R20.64] ;  /* 0x0000000a14147981 */ /* 0x000ea8000c1e1900 */
[----:B------:R-:W2:Y:S02]  /*0450*/  LDG.E R22, desc[UR10][R18.64] ;  /* 0x0000000a12167981 */ /* 0x000ea4000c1e1900 */
[----:B--2---:R-:W-:-:S02]  /*0460*/  IMAD R28, R22, R20, R29 ;  /* 0x00000014161c7224 */ /* 0x004fc400078e021d */
[----:B------:R-:W-:-:S03]  /*0470*/  IMAD.WIDE.U32 R22, R11, 0x4, R16 ;  /* 0x000000040b167825 */ /* 0x000fc600078e0010 */
[----:B------:R2:W-:Y:S04]  /*0480*/  STG.E desc[UR10][R12.64], R28 ;  /* 0x0000001c0c007986 */ /* 0x0005e8000c10190a */
[----:B------:R-:W3:Y:S04]  /*0490*/  LDG.E R22, desc[UR10][R22.64] ;  /* 0x0000000a16167981 */ /* 0x000ee8000c1e1900 */
[----:B------:R-:W3:Y:S02]  /*04a0*/  LDG.E R25, desc[UR10][R18.64+0x4] ;  /* 0x0000040a12197981 */ /* 0x000ee4000c1e1900 */
[----:B---3--:R-:W-:-:S02]  /*04b0*/  IMAD R22, R25, R22, R28 ;  /* 0x0000001619167224 */ /* 0x008fc400078e021c */
[----:B------:R-:W-:-:S03]  /*04c0*/  IMAD.WIDE.U32 R24, R26, 0x4, R16 ;  /* 0x000000041a187825 */ /* 0x000fc600078e0010 */
[----:B------:R3:W-:Y:S04]  /*04d0*/  STG.E desc[UR10][R12.64], R22 ;  /* 0x000000160c007986 */ /* 0x0007e8000c10190a */
[----:B------:R-:W1:Y:S04]  /*04e0*/  LDG.E R24, desc[UR10][R24.64] ;  /* 0x0000000a18187981 */ /* 0x000e68000c1e1900 */
[----:B------:R-:W1:Y:S02]  /*04f0*/  LDG.E R21, desc[UR10][R18.64+0x8] ;  /* 0x0000080a12157981 */ /* 0x000e64000c1e1900 */
[----:B-1----:R-:W-:-:S02]  /*0500*/  IMAD R29, R21, R24, R22 ;  /* 0x00000018151d7224 */ /* 0x002fc400078e0216 */
[----:B------:R-:W-:-:S03]  /*0510*/  IMAD.WIDE.U32 R20, R27, 0x4, R16 ;  /* 0x000000041b147825 */ /* 0x000fc600078e0010 */
[----:B------:R3:W-:Y:S04]  /*0520*/  STG.E desc[UR10][R12.64], R29 ;  /* 0x0000001d0c007986 */ /* 0x0007e8000c10190a */
[----:B------:R-:W4:Y:S04]  /*0530*/  LDG.E R20, desc[UR10][R20.64] ;  /* 0x0000000a14147981 */ /* 0x000f28000c1e1900 */
[----:B--2---:R-:W4:Y:S01]  /*0540*/  LDG.E R28, desc[UR10][R18.64+0xc] ;  /* 0x00000c0a121c7981 */ /* 0x004f22000c1e1900 */
[----:B------:R-:W-:Y:S01]  /*0550*/  UIADD3 UR4, UPT, UPT, UR4, 0x8, URZ ;  /* 0x0000000804047890 */ /* 0x000fe2000fffe0ff */
[C---:B------:R-:W-:Y:S01]  /*0560*/  IADD3 R6, PT, PT, R5.reuse, R6, RZ ;  /* 0x0000000605067210 */ /* 0x040fe20007ffe0ff */
[C---:B------:R-:W-:Y:S01]  /*0570*/  IMAD.IADD R8, R5.reuse, 0x1, R8 ;  /* 0x0000000105087824 */ /* 0x040fe200078e0208 */
[C---:B------:R-:W-:Y:S01]  /*0580*/  IADD3 R10, PT, PT, R5.reuse, R10, RZ ;  /* 0x0000000a050a7210 */ /* 0x040fe20007ffe0ff */
[----:B------:R-:W-:Y:S01]  /*0590*/  UISETP.NE.AND UP0, UPT, UR4, URZ, UPT ;  /* 0x000000ff0400728c */ /* 0x000fe2000bf05270 */
[C---:B------:R-:W-:Y:S01]  /*05a0*/  IADD3 R9, PT, PT, R5.reuse, R9, RZ ;  /* 0x0000000905097210 */ /* 0x040fe20007ffe0ff */
[C---:B------:R-:W-:Y:S01]  /*05b0*/  IMAD.IADD R26, R5.reuse, 0x1, R26 ;  /* 0x00000001051a7824 */ /* 0x040fe200078e021a */
[C---:B------:R-:W-:Y:S01]  /*05c0*/  IADD3 R11, PT, PT, R5.reuse, R11, RZ ;  /* 0x0000000b050b7210 */ /* 0x040fe20007ffe0ff */
[C---:B------:R-:W-:Y:S01]  /*05d0*/  IMAD.WIDE.U32 R14, R5.reuse, 0x4, R14 ;  /* 0x00000004050e7825 */ /* 0x040fe200078e000e */
[----:B------:R-:W-:-:S03]  /*05e0*/  IADD3 R27, PT, PT, R5, R27, RZ ;  /* 0x0000001b051b7210 */ /* 0x000fc60007ffe0ff */
[----:B----4-:R-:W-:Y:S01]  /*05f0*/  IMAD R23, R28, R20, R29 ;  /* 0x000000141c177224 */ /* 0x010fe200078e021d */
[----:B------:R-:W-:-:S04]  /*0600*/  IADD3 R28, P0, PT, R18, 0x20, RZ ;  /* 0x00000020121c7810 */ /* 0x000fc80007f1e0ff */
[----:B------:R3:W-:Y:S01]  /*0610*/  STG.E desc[UR10][R12.64], R23 ;  /* 0x000000170c007986 */ /* 0x0007e2000c10190a */
[----:B------:R-:W-:Y:S01]  /*0620*/  IADD3.X R25, PT, PT, RZ, R19, RZ, P0, !PT ;  /* 0x00000013ff197210 */ /* 0x000fe200007fe4ff */
[----:B------:R-:W-:Y:S07]  /*0630*/  BRA.U UP0, `(.L_x_19) ;  /* 0xfffffffd00287547 */ /* 0x000fee000b83ffff */
[----:B------:R-:W-:-:S05]  /*0640*/  UMOV UR4, UR6 ;  /* 0x0000000600047c82 */ /* 0x000fca0008000000 */
.L_x_18:
[----:B------:R-:W-:-:S09]  /*0650*/  UISETP.NE.AND UP0, UPT, UR8, URZ, UPT ;  /* 0x000000ff0800728c */ /* 0x000fd2000bf05270 */
[----:B------:R-:W-:Y:S05]  /*0660*/  BRA.U !UP0, `(.L_x_20) ;  /* 0x0000000508387547 */ /* 0x000fea000b800000 */
[----:B------:R-:W-:Y:S02]  /*0670*/  UIADD3 UR9, UPT, UPT, UR8, -0x1, URZ ;  /* 0xffffffff08097890 */ /* 0x000fe4000fffe0ff */
[----:B------:R-:W-:Y:S02]  /*0680*/  UISETP.NE.AND UP1, UPT, UR5, URZ, UPT ;  /* 0x000000ff0500728c */ /* 0x000fe4000bf25270 */
[----:B------:R-:W-:-:S09]  /*0690*/  UISETP.GE.U32.AND UP0, UPT, UR9, 0x3, UPT ;  /* 0x000000030900788c */ /* 0x000fd2000bf06070 */
[----:B------:R-:W-:Y:S05]  /*06a0*/  BRA.U !UP0, `(.L_x_21) ;  /* 0x00000001088c7547 */ /* 0x000fea000b800000 */
[----:B------:R-:W1:Y:S01]  /*06b0*/  LDC R6, c[0x0][0x3a0] ;  /* 0x0000e800ff067b82 */ /* 0x000e620000000800 */
[----:B------:R-:W-:Y:S01]  /*06c0*/  IADD3 R11, PT, PT, R2, UR4, RZ ;  /* 0x00000004020b7c10 */ /* 0x000fe2000fffe0ff */
[----:B------:R-:W2:Y:S06]  /*06d0*/  LDCU.64 UR12, c[0x0][0x380] ;  /* 0x00007000ff0c77ac */ /* 0x000eac0008000a00 */
[----:B------:R-:W4:Y:S08]  /*06e0*/  LDC.64 R14, c[0x0][0x380] ;  /* 0x0000e000ff0e7b82 */ /* 0x000f300000000a00 */
[----:B------:R-:W5:Y:S01]  /*06f0*/  LDC.64 R8, c[0x0][0x388] ;  /* 0x0000e200ff087b82 */ /* 0x000f620000000a00 */
[----:B-1----:R-:W-:-:S02]  /*0700*/  IMAD R19, R6, UR4, R7 ;  /* 0x0000000406137c24 */ /* 0x002fc4000f8e0207 */
[----:B----4-:R-:W-:-:S06]  /*0710*/  IMAD.WIDE.U32 R14, R11, 0x4, R14 ;  /* 0x000000040b0e7825 */ /* 0x010fcc00078e000e */
[----:B------:R-:W3:Y:S01]  /*0720*/  LDG.E R14, desc[UR10][R14.64] ;  /* 0x0000000a0e0e7981 */ /* 0x000ee2000c1e1900 */
[----:B-----5:R-:W-:-:S06]  /*0730*/  IMAD.WIDE.U32 R16, R19, 0x4, R8 ;  /* 0x0000000413107825 */ /* 0x020fcc00078e0008 */
[----:B------:R-:W3:Y:S01]  /*0740*/  LDG.E R16, desc[UR10][R16.64] ;  /* 0x0000000a10107981 */ /* 0x000ee2000c1e1900 */
[----:B------:R-:W-:Y:S01]  /*0750*/  IADD3 R11, P0, PT, R2, UR4, RZ ;  /* 0x00000004020b7c10 */ /* 0x000fe2000ff1e0ff */
[----:B------:R-:W-:-:S03]  /*0760*/  IMAD.IADD R21, R19, 0x1, R6 ;  /* 0x0000000113157824 */ /* 0x000fc600078e0206 */
[----:B------:R-:W-:Y:S02]  /*0770*/  IADD3.X R18, PT, PT, RZ, RZ, RZ, P0, !PT ;  /* 0x000000ffff127210 */ /* 0x000fe400007fe4ff */
[----:B--2---:R-:W-:-:S04]  /*0780*/  LEA R10, P0, R11, UR12, 0x2 ;  /* 0x0000000c0b0a7c11 */ /* 0x004fc8000f8010ff */
[----:B------:R-:W-:Y:S01]  /*0790*/  LEA.HI.X R11, R11, UR13, R18, 0x2, P0 ;  /* 0x0000000d0b0b7c11 */ /* 0x000fe200080f1412 */
[----:B------:R-:W-:-:S04]  /*07a0*/  IMAD.WIDE.U32 R18, R21, 0x4, R8 ;  /* 0x0000000415127825 */ /* 0x000fc800078e0008 */
[----:B---3--:R-:W-:-:S05]  /*07b0*/  IMAD R23, R14, R16, R23 ;  /* 0x000000100e177224 */ /* 0x008fca00078e0217 */
[----:B------:R1:W-:Y:S04]  /*07c0*/  STG.E desc[UR10][R12.64], R23 ;  /* 0x000000170c007986 */ /* 0x0003e8000c10190a */
[----:B------:R-:W2:Y:S04]  /*07d0*/  LDG.E R18, desc[UR10][R18.64] ;  /* 0x0000000a12127981 */ /* 0x000ea8000c1e1900 */
[----:B------:R-:W2:Y:S01]  /*07e0*/  LDG.E R14, desc[UR10][R10.64+0x4] ;  /* 0x0000040a0a0e7981 */ /* 0x000ea2000c1e1900 */
[----:B------:R-:W-:Y:S01]  /*07f0*/  IADD3 R21, PT, PT, R21, R6, RZ ;  /* 0x0000000615157210 */ /* 0x000fe20007ffe0ff */
[----:B--2---:R-:W-:-:S04]  /*0800*/  IMAD R17, R14, R18, R23 ;  /* 0x000000120e117224 */ /* 0x004fc800078e0217 */
[C---:B------:R-:W-:Y:S01]  /*0810*/  IMAD.WIDE.U32 R14, R21.reuse, 0x4, R8 ;  /* 0x00000004150e7825 */ /* 0x040fe200078e0008 */
[----:B------:R2:W-:Y:S05]  /*0820*/  STG.E desc[UR10][R12.64], R17 ;  /* 0x000000110c007986 */ /* 0x0005ea000c10190a */
[----:B------:R-:W3:Y:S04]  /*0830*/  LDG.E R14, desc[UR10][R14.64] ;  /* 0x0000000a0e0e7981 */ /* 0x000ee8000c1e1900 */
[----:B------:R-:W3:Y:S01]  /*0840*/  LDG.E R16, desc[UR10][R10.64+0x8] ;  /* 0x0000080a0a107981 */ /* 0x000ee2000c1e1900 */
[----:B------:R-:W-:-:S05]  /*0850*/  IADD3 R25, PT, PT, R21, R6, RZ ;  /* 0x0000000615197210 */ /* 0x000fca0007ffe0ff */
[----:B------:R-:W-:-:S04]  /*0860*/  IMAD.WIDE.U32 R8, R25, 0x4, R8 ;  /* 0x0000000419087825 */ /* 0x000fc800078e0008 */
[----:B---3--:R-:W-:-:S05]  /*0870*/  IMAD R21, R16, R14, R17 ;  /* 0x0000000e10157224 */ /* 0x008fca00078e0211 */
[----:B------:R2:W-:Y:S04]  /*0880*/  STG.E desc[UR10][R12.64], R21 ;  /* 0x000000150c007986 */ /* 0x0005e8000c10190a */
[----:B------:R-:W1:Y:S04]  /*0890*/  LDG.E R6, desc[UR10][R10.64+0xc] ;  /* 0x00000c0a0a067981 */ /* 0x000e68000c1e1900 */
[----:B------:R-:W1:Y:S01]  /*08a0*/  LDG.E R8, desc[UR10][R8.64] ;  /* 0x0000000a08087981 */ /* 0x000e62000c1e1900 */
[----:B------:R-:W-:Y:S01]  /*08b0*/  UIADD3 UR4, UPT, UPT, UR4, 0x4, URZ ;  /* 0x0000000404047890 */ /* 0x000fe2000fffe0ff */
[----:B-1----:R-:W-:-:S05]  /*08c0*/  IMAD R23, R6, R8, R21 ;  /* 0x0000000806177224 */ /* 0x002fca00078e0215 */
[----:B------:R2:W-:Y:S06]  /*08d0*/  STG.E desc[UR10][R12.64], R23 ;  /* 0x000000170c007986 */ /* 0x0005ec000c10190a */
.L_x_21:
[----:B------:R-:W-:Y:S05]  /*08e0*/  BRA.U !UP1, `(.L_x_20) ;  /* 0x0000000109987547 */ /* 0x000fea000b800000 */
[----:B------:R-:W-:Y:S02]  /*08f0*/  UISETP.NE.AND UP0, UPT, UR5, 0x1, UPT ;  /* 0x000000010500788c */ /* 0x000fe4000bf05270 */
[----:B------:R-:W-:-:S07]  /*0900*/  ULOP3.LUT UP1, URZ, UR14, 0x1, URZ, 0xc0, !UPT ;  /* 0x000000010eff7892 */ /* 0x000fce000f82c0ff */
[----:B------:R-:W-:Y:S05]  /*0910*/  BRA.U !UP0, `(.L_x_22) ;  /* 0x00000001085c7547 */ /* 0x000fea000b800000 */
[----:B------:R-:W1:Y:S01]  /*0920*/  LDC R6, c[0x0][0x3a0] ;  /* 0x0000e800ff067b82 */ /* 0x000e620000000800 */
[----:B------:R-:W-:Y:S01]  /*0930*/  IADD3 R15, PT, PT, R2, UR4, RZ ;  /* 0x00000004020f7c10 */ /* 0x000fe2000fffe0ff */
[----:B------:R-:W4:Y:S06]  /*0940*/  LDCU.64 UR12, c[0x0][0x380] ;  /* 0x00007000ff0c77ac */ /* 0x000f2c0008000a00 */
[----:B------:R-:W5:Y:S08]  /*0950*/  LDC.64 R10, c[0x0][0x380] ;  /* 0x0000e000ff0a7b82 */ /* 0x000f700000000a00 */
[----:B------:R-:W2:Y:S01]  /*0960*/  LDC.64 R8, c[0x0][0x388] ;  /* 0x0000e200ff087b82 */ /* 0x000ea20000000a00 */
[----:B-1----:R-:W-:-:S02]  /*0970*/  IMAD R19, R6, UR4, R7 ;  /* 0x0000000406137c24 */ /* 0x002fc4000f8e0207 */
[----:B-----5:R-:W-:-:S06]  /*0980*/  IMAD.WIDE.U32 R14, R15, 0x4, R10 ;  /* 0x000000040f0e7825 */ /* 0x020fcc00078e000a */
[----:B------:R-:W5:Y:S01]  /*0990*/  LDG.E R14, desc[UR10][R14.64] ;  /* 0x0000000a0e0e7981 */ /* 0x000f62000c1e1900 */
[----:B--2---:R-:W-:-:S06]  /*09a0*/  IMAD.WIDE.U32 R16, R19, 0x4, R8 ;  /* 0x0000000413107825 */ /* 0x004fcc00078e0008 */
[----:B------:R-:W5:Y:S01]  /*09b0*/  LDG.E R16, desc[UR10][R16.64] ;  /* 0x0000000a10107981 */ /* 0x000f62000c1e1900 */
[----:B------:R-:W-:Y:S02]  /*09c0*/  IADD3 R11, P0, PT, R2, UR4, RZ ;  /* 0x00000004020b7c10 */ /* 0x000fe4000ff1e0ff */
[----:B------:R-:W-:-:S03]  /*09d0*/  IADD3 R21, PT, PT, R19, R6, RZ ;  /* 0x0000000613157210 */ /* 0x000fc60007ffe0ff */
[----:B------:R-:W-:Y:S01]  /*09e0*/  IMAD.X R18, RZ, RZ, RZ, P0 ;  /* 0x000000ffff127224 */ /* 0x000fe200000e06ff */
[----:B----4-:R-:W-:Y:S01]  /*09f0*/  LEA R10, P0, R11, UR12, 0x2 ;  /* 0x0000000c0b0a7c11 */ /* 0x010fe2000f8010ff */
[----:B------:R-:W-:-:S03]  /*0a00*/  IMAD.WIDE.U32 R8, R21, 0x4, R8 ;  /* 0x0000000415087825 */ /* 0x000fc600078e0008 */
[----:B------:R-:W-:Y:S01]  /*0a10*/  LEA.HI.X R11, R11, UR13, R18, 0x2, P0 ;  /* 0x0000000d0b0b7c11 */ /* 0x000fe200080f1412 */
[----:B-----5:R-:W-:-:S05]  /*0a20*/  IMAD R19, R14, R16, R23 ;  /* 0x000000100e137224 */ /* 0x020fca00078e0217 */
[----:B------:R1:W-:Y:S04]  /*0a30*/  STG.E desc[UR10][R12.64], R19 ;  /* 0x000000130c007986 */ /* 0x0003e8000c10190a */
[----:B------:R-:W3:Y:S04]  /*0a40*/  LDG.E R8, desc[UR10][R8.64] ;  /* 0x0000000a08087981 */ /* 0x000ee8000c1e1900 */
[----:B------:R-:W3:Y:S01]  /*0a50*/  LDG.E R10, desc[UR10][R10.64+0x4] ;  /* 0x0000040a0a0a7981 */ /* 0x000ee2000c1e1900 */
[----:B------:R-:W-:Y:S01]  /*0a60*/  UIADD3 UR4, UPT, UPT, UR4, 0x2, URZ ;  /* 0x0000000204047890 */ /* 0x000fe2000fffe0ff */
[----:B---3--:R-:W-:-:S05]  /*0a70*/  IMAD R23, R10, R8, R19 ;  /* 0x000000080a177224 */ /* 0x008fca00078e0213 */
[----:B------:R1:W-:Y:S06]  /*0a80*/  STG.E desc[UR10][R12.64], R23 ;  /* 0x000000170c007986 */ /* 0x0003ec000c10190a */
.L_x_22:
[----:B------:R-:W-:Y:S05]  /*0a90*/  BRA.U !UP1, `(.L_x_20) ;  /* 0x00000001092c7547 */ /* 0x000fea000b800000 */
[----:B------:R-:W2:Y:S01]  /*0aa0*/  LDC R6, c[0x0][0x3a0] ;  /* 0x0000e800ff067b82 */ /* 0x000ea20000000800 */
[----:B------:R-:W-:-:S07]  /*0ab0*/  IADD3 R15, PT, PT, R2, UR4, RZ ;  /* 0x00000004020f7c10 */ /* 0x000fce000fffe0ff */
[----:B------:R-:W4:Y:S08]  /*0ac0*/  LDC.64 R8, c[0x0][0x380] ;  /* 0x0000e000ff087b82 */ /* 0x000f300000000a00 */
[----:B------:R-:W5:Y:S01]  /*0ad0*/  LDC.64 R10, c[0x0][0x388] ;  /* 0x0000e200ff0a7b82 */ /* 0x000f620000000a00 */
[----:B--2---:R-:W-:Y:S02]  /*0ae0*/  IMAD R17, R6, UR4, R7 ;  /* 0x0000000406117c24 */ /* 0x004fe4000f8e0207 */
[----:B----4-:R-:W-:-:S06]  /*0af0*/  IMAD.WIDE.U32 R8, R15, 0x4, R8 ;  /* 0x000000040f087825 */ /* 0x010fcc00078e0008 */
[----:B------:R-:W1:Y:S01]  /*0b00*/  LDG.E R8, desc[UR10][R8.64] ;  /* 0x0000000a08087981 */ /* 0x000e62000c1e1900 */
[----:B-----5:R-:W-:-:S06]  /*0b10*/  IMAD.WIDE.U32 R10, R17, 0x4, R10 ;  /* 0x00000004110a7825 */ /* 0x020fcc00078e000a */
[----:B------:R-:W1:Y:S02]  /*0b20*/  LDG.E R10, desc[UR10][R10.64] ;  /* 0x0000000a0a0a7981 */ /* 0x000e64000c1e1900 */
[----:B-1-3--:R-:W-:-:S05]  /*0b30*/  IMAD R23, R8, R10, R23 ;  /* 0x0000000a08177224 */ /* 0x00afca00078e0217 */
[----:B------:R4:W-:Y:S02]  /*0b40*/  STG.E desc[UR10][R12.64], R23 ;  /* 0x000000170c007986 */ /* 0x0009e4000c10190a */
.L_x_20:
[----:B------:R-:W5:Y:S01]  /*0b50*/  LDCU UR4, c[0x0][0x3a0] ;  /* 0x00007400ff0477ac */ /* 0x000f620008000800 */
[----:B------:R-:W-:-:S04]  /*0b60*/  IADD3 R7, PT, PT, R7, 0x1, RZ ;  /* 0x0000000107077810 */ /* 0x000fc80007ffe0ff */
[----:B-----5:R-:W-:-:S13]  /*0b70*/  ISETP.NE.AND P0, PT, R7, UR4, PT ;  /* 0x0000000407007c0c */ /* 0x020fda000bf05270 */
[----:B------:R-:W-:Y:S05]  /*0b80*/  @!P0 EXIT ;  /* 0x000000000000894d */ /* 0x000fea0003800000 */
[----:B------:R-:W-:Y:S05]  /*0b90*/  BRA `(.L_x_23) ;  /* 0xfffffff400747947 */ /* 0x000fea000383ffff */
.L_x_17:
[C---:B------:R-:W-:Y:S01]  /*0ba0*/  ISETP.GE.U32.AND P1, PT, R11.reuse, 0x8, PT ;  /* 0x000000080b00780c */ /* 0x040fe20003f26070 */
[----:B------:R-:W-:Y:S01]  /*0bb0*/  IMAD.MOV.U32 R3, RZ, RZ, RZ ;  /* 0x000000ffff037224 */ /* 0x000fe200078e00ff */
[----:B------:R-:W-:-:S04]  /*0bc0*/  LOP3.LUT R2, R11, 0x7, RZ, 0xc0, !PT ;  /* 0x000000070b027812 */ /* 0x000fc800078ec0ff */
[----:B------:R-:W-:-:S07]  /*0bd0*/  ISETP.NE.AND P0, PT, R2, RZ, PT ;  /* 0x000000ff0200720c */ /* 0x000fce0003f05270 */
[----:B------:R-:W-:Y:S06]  /*0be0*/  @!P1 BRA `(.L_x_24) ;  /* 0x0000000000409947 */ /* 0x000fec0003800000 */
[----:B------:R-:W0:Y:S01]  /*0bf0*/  LDC.64 R6, c[0x0][0x390] ;  /* 0x0000e400ff067b82 */ /* 0x000e220000000a00 */
[----:B------:R-:W-:Y:S01]  /*0c00*/  LOP3.LUT R3, R11, 0x7ffffff8, RZ, 0xc0, !PT ;  /* 0x7ffffff80b037812 */ /* 0x000fe200078ec0ff */
[----:B------:R-:W-:-:S06]  /*0c10*/  UMOV UR4, URZ ;  /* 0x000000ff00047c82 */ /* 0x000fcc0008000000 */
.L_x_25:
[----:B-1----:R-:W-:Y:S01]  /*0c20*/  IADD3 R5, PT, PT, R0, UR4, RZ ;  /* 0x0000000400057c10 */ /* 0x002fe2000fffe0ff */
[----:B------:R-:W-:-:S04]  /*0c30*/  UIADD3 UR4, UPT, UPT, UR4, 0x8, URZ ;  /* 0x0000000804047890 */ /* 0x000fc8000fffe0ff */
[----:B0-----:R-:W-:Y:S02]  /*0c40*/  IMAD.WIDE.U32 R4, R5, 0x4, R6 ;  /* 0x0000000405047825 */ /* 0x001fe400078e0006 */
[----:B------:R-:W-:-:S03]  /*0c50*/  ISETP.NE.AND P1, PT, R3, UR4, PT ;  /* 0x0000000403007c0c */ /* 0x000fc6000bf25270 */
[----:B------:R1:W-:Y:S04]  /*0c60*/  STG.E desc[UR10][R4.64], RZ ;  /* 0x000000ff04007986 */ /* 0x0003e8000c10190a */
[----:B------:R1:W-:Y:S04]  /*0c70*/  STG.E desc[UR10][R4.64+0x4], RZ ;  /* 0x000004ff04007986 */ /* 0x0003e8000c10190a */
[----:B------:R1:W-:Y:S04]  /*0c80*/  STG.E desc[UR10][R4.64+0x8], RZ ;  /* 0x000008ff04007986 */ /* 0x0003e8000c10190a */
[----:B------:R1:W-:Y:S04]  /*0c90*/  STG.E desc[UR10][R4.64+0xc], RZ ;  /* 0x00000cff04007986 */ /* 0x0003e8000c10190a */
[----:B------:R1:W-:Y:S04]  /*0ca0*/  STG.E desc[UR10][R4.64+0x10], RZ ;  /* 0x000010ff04007986 */ /* 0x0003e8000c10190a */
[----:B------:R1:W-:Y:S04]  /*0cb0*/  STG.E desc[UR10][R4.64+0x14], RZ ;  /* 0x000014ff04007986 */ /* 0x0003e8000c10190a */
[----:B------:R1:W-:Y:S04]  /*0cc0*/  STG.E desc[UR10][R4.64+0x18], RZ ;  /* 0x000018ff04007986 */ /* 0x0003e8000c10190a */
[----:B------:R1:W-:Y:S01]  /*0cd0*/  STG.E desc[UR10][R4.64+0x1c], RZ ;  /* 0x00001cff04007986 */ /* 0x0003e2000c10190a */
[----:B------:R-:W-:Y:S05]  /*0ce0*/  @P1 BRA `(.L_x_25) ;  /* 0xfffffffc00cc1947 */ /* 0x000fea000383ffff */
.L_x_24:
[----:B------:R-:W-:Y:S05]  /*0cf0*/  @!P0 EXIT ;  /* 0x000000000000894d */ /* 0x000fea0003800000 */
[----:B------:R-:W-:Y:S02]  /*0d00*/  ISETP.GE.U32.AND P1, PT, R2, 0x4, PT ;  /* 0x000000040200780c */ /* 0x000fe40003f26070 */
[----:B------:R-:W-:-:S04]  /*0d10*/  LOP3.LUT R8, R11, 0x3, RZ, 0xc0, !PT ;  /* 0x000000030b087812 */ /* 0x000fc800078ec0ff */
[----:B------:R-:W-:-:S07]  /*0d20*/  ISETP.NE.AND P0, PT, R8, RZ, PT ;  /* 0x000000ff0800720c */ /* 0x000fce0003f05270 */
[----:B------:R-:W-:Y:S06]  /*0d30*/  @!P1 BRA `(.L_x_26) ;  /* 0x0000000000349947 */ /* 0x000fec0003800000 */
[----:B-1----:R-:W0:Y:S01]  /*0d40*/  LDC.64 R4, c[0x0][0x390] ;  /* 0x0000e400ff047b82 */ /* 0x002e220000000a00 */
[----:B------:R-:W1:Y:S01]  /*0d50*/  LDCU.64 UR4, c[0x0][0x390] ;  /* 0x00007200ff0477ac */ /* 0x000e620008000a00 */
[CC--:B------:R-:W-:Y:S02]  /*0d60*/  IADD3 R2, P1, PT, R0.reuse, R3.reuse, RZ ;  /* 0x0000000300027210 */ /* 0x0c0fe40007f3e0ff */
[----:B------:R-:W-:Y:S01]  /*0d70*/  IADD3 R7, PT, PT, R0, R3, RZ ;  /* 0x0000000300077210 */ /* 0x000fe20007ffe0ff */
[----:B------:R-:W-:Y:S01]  /*0d80*/  VIADD R3, R3, 0x4 ;  /* 0x0000000403037836 */ /* 0x000fe20000000000 */
[----:B------:R-:W-:Y:S02]  /*0d90*/  IADD3.X R9, PT, PT, RZ, RZ, RZ, P1, !PT ;  /* 0x000000ffff097210 */ /* 0x000fe40000ffe4ff */
[----:B-1----:R-:W-:Y:S01]  /*0da0*/  LEA R6, P1, R2, UR4, 0x2 ;  /* 0x0000000402067c11 */ /* 0x002fe2000f8210ff */
[----:B0-----:R-:W-:-:S03]  /*0db0*/  IMAD.WIDE.U32 R4, R7, 0x4, R4 ;  /* 0x0000000407047825 */ /* 0x001fc600078e0004 */
[----:B------:R-:W-:Y:S02]  /*0dc0*/  LEA.HI.X R7, R2, UR5, R9, 0x2, P1 ;  /* 0x0000000502077c11 */ /* 0x000fe400088f1409 */
[----:B------:R0:W-:Y:S04]  /*0dd0*/  STG.E desc[UR10][R4.64], RZ ;  /* 0x000000ff04007986 */ /* 0x0001e8000c10190a */
[----:B------:R0:W-:Y:S04]  /*0de0*/  STG.E desc[UR10][R6.64+0x4], RZ ;  /* 0x000004ff06007986 */ /* 0x0001e8000c10190a */
[----:B------:R0:W-:Y:S04]  /*0df0*/  STG.E desc[UR10][R6.64+0x8], RZ ;  /* 0x000008ff06007986 */ /* 0x0001e8000c10190a */
[----:B------:R0:W-:Y:S02]  /*0e00*/  STG.E desc[UR10][R6.64+0xc], RZ ;  /* 0x00000cff06007986 */ /* 0x0001e4000c10190a */
.L_x_26:
[----:B------:R-:W-:Y:S05]  /*0e10*/  @!P0 EXIT ;  /* 0x000000000000894d */ /* 0x000fea0003800000 */
[----:B------:R-:W-:Y:S02]  /*0e20*/  ISETP.NE.AND P1, PT, R8, 0x1, PT ;  /* 0x000000010800780c */ /* 0x000fe40003f25270 */
[----:B------:R-:W-:-:S04]  /*0e30*/  LOP3.LUT R2, R11, 0x1, RZ, 0xc0, !PT ;  /* 0x000000010b027812 */ /* 0x000fc800078ec0ff */
[----:B------:R-:W-:-:S07]  /*0e40*/  ISETP.NE.U32.AND P0, PT, R2, 0x1, PT ;  /* 0x000000010200780c */ /* 0x000fce0003f05070 */
[----:B------:R-:W-:Y:S06]  /*0e50*/  @!P1 BRA `(.L_x_27) ;  /* 0x00000000002c9947 */ /* 0x000fec0003800000 */
[----:B01----:R-:W0:Y:S01]  /*0e60*/  LDC.64 R4, c[0x0][0x390] ;  /* 0x0000e400ff047b82 */ /* 0x003e220000000a00 */
[----:B------:R-:W1:Y:S01]  /*0e70*/  LDCU.64 UR4, c[0x0][0x390] ;  /* 0x00007200ff0477ac */ /* 0x000e620008000a00 */
[CC--:B------:R-:W-:Y:S02]  /*0e80*/  IADD3 R2, P1, PT, R0.reuse, R3.reuse, RZ ;  /* 0x0000000300027210 */ /* 0x0c0fe40007f3e0ff */
[----:B------:R-:W-:Y:S02]  /*0e90*/  IADD3 R7, PT, PT, R0, R3, RZ ;  /* 0x0000000300077210 */ /* 0x000fe40007ffe0ff */
[----:B------:R-:W-:Y:S02]  /*0ea0*/  IADD3.X R9, PT, PT, RZ, RZ, RZ, P1, !PT ;  /* 0x000000ffff097210 */ /* 0x000fe40000ffe4ff */
[----:B------:R-:W-:Y:S02]  /*0eb0*/  IADD3 R3, PT, PT, R3, 0x2, RZ ;  /* 0x0000000203037810 */ /* 0x000fe40007ffe0ff */
[----:B-1----:R-:W-:Y:S01]  /*0ec0*/  LEA R6, P1, R2, UR4, 0x2 ;  /* 0x0000000402067c11 */ /* 0x002fe2000f8210ff */
[----:B0-----:R-:W-:-:S03]  /*0ed0*/  IMAD.WIDE.U32 R4, R7, 0x4, R4 ;  /* 0x0000000407047825 */ /* 0x001fc600078e0004 */
[----:B------:R-:W-:Y:S02]  /*0ee0*/  LEA.HI.X R7, R2, UR5, R9, 0x2, P1 ;  /* 0x0000000502077c11 */ /* 0x000fe400088f1409 */
[----:B------:R2:W-:Y:S04]  /*0ef0*/  STG.E desc[UR10][R4.64], RZ ;  /* 0x000000ff04007986 */ /* 0x0005e8000c10190a */
[----:B------:R2:W-:Y:S03]  /*0f00*/  STG.E desc[UR10][R6.64+0x4], RZ ;  /* 0x000004ff06007986 */ /* 0x0005e6000c10190a */
.L_x_27:
[----:B------:R-:W-:Y:S05]  /*0f10*/  @P0 EXIT ;  /* 0x000000000000094d */ /* 0x000fea0003800000 */
[----:B012---:R-:W0:Y:S01]  /*0f20*/  LDC.64 R4, c[0x0][0x390] ;  /* 0x0000e400ff047b82 */ /* 0x007e220000000a00 */
[----:B------:R-:W-:-:S05]  /*0f30*/  IADD3 R3, PT, PT, R0, R3, RZ ;  /* 0x0000000300037210 */ /* 0x000fca0007ffe0ff */
[----:B0-----:R-:W-:-:S05]  /*0f40*/  IMAD.WIDE.U32 R2, R3, 0x4, R4 ;  /* 0x0000000403027825 */ /* 0x001fca00078e0004 */
[----:B------:R-:W-:Y:S01]  /*0f50*/  STG.E desc[UR10][R2.64], RZ ;  /* 0x000000ff02007986 */ /* 0x000fe2000c10190a */
[----:B------:R-:W-:Y:S05]  /*0f60*/  EXIT ;  /* 0x000000000000794d */ /* 0x000fea0003800000 */
.L_x_28:
        /* <DEDUP_REMOVED lines=9> */
.L_x_31:


//--------------------- .nv.shared.reserved.0     --------------------------
	.section	.nv.shared.reserved.0,"aw",@nobits
	.weak		__nv_reservedSMEM_offset_0_alias
	.size		__nv_reservedSMEM_offset_0_alias, 0, 64
	.other		__nv_reservedSMEM_offset_0_alias,@"STO_CUDA_RESERVED_SHARED STV_DEFAULT"
__nv_reservedSMEM_offset_0_alias:
	.zero		0
	.zero		64


//--------------------- .nv.constant0._Z18matmul_elementwisePiS_S_iii --------------------------
	.section	.nv.constant0._Z18matmul_elementwisePiS_S_iii,"a",@progbits
	.sectionflags	@""
	.align	4
.nv.constant0._Z18matmul_elementwisePiS_S_iii:
	.zero		932


//--------------------- .nv.constant0._Z17matmul_columnwisePiS_S_iii --------------------------
	.section	.nv.constant0._Z17matmul_columnwisePiS_S_iii,"a",@progbits
	.sectionflags	@""
	.align	4
.nv.constant0._Z17matmul_columnwisePiS_S_iii:
	.zero		932


//--------------------- .nv.constant0._Z14matmul_rowwisePiS_S_iii --------------------------
	.section	.nv.constant0._Z14matmul_rowwisePiS_S_iii,"a",@progbits
	.sectionflags	@""
	.align	4
.nv.constant0._Z14matmul_rowwisePiS_S_iii:
	.zero		932


//--------------------- SYMBOLS --------------------------

	.type		.nv.reservedSmem.offset0,@object
	.size		.nv.reservedSmem.offset0,0x4
